//
// Generated by NVIDIA NVVM Compiler
//
// Compiler Build ID: CL-36424714
// Cuda compilation tools, release 13.0, V13.0.88
// Based on NVVM 20.0.0
//

.version 9.0
.target sm_100
.address_size 64

	// .globl	_Z10find_costsv
.const .align 4 .b8 WEAPON_COSTS[20] = {8, 0, 0, 0, 10, 0, 0, 0, 25, 0, 0, 0, 40, 0, 0, 0, 74};
.const .align 4 .b8 WEAPON_DAMAGES[20] = {4, 0, 0, 0, 5, 0, 0, 0, 6, 0, 0, 0, 7, 0, 0, 0, 8};
.const .align 4 .b8 ARMOR_COSTS[24] = {0, 0, 0, 0, 13, 0, 0, 0, 31, 0, 0, 0, 53, 0, 0, 0, 75, 0, 0, 0, 102};
.const .align 4 .b8 ARMOR_VALUES[24] = {0, 0, 0, 0, 1, 0, 0, 0, 2, 0, 0, 0, 3, 0, 0, 0, 4, 0, 0, 0, 5};
.const .align 4 .b8 RINGS_COSTS[88] = {0, 0, 0, 0, 25, 0, 0, 0, 50, 0, 0, 0, 100, 0, 0, 0, 20, 0, 0, 0, 40, 0, 0, 0, 80, 0, 0, 0, 75, 0, 0, 0, 125, 0, 0, 0, 45, 0, 0, 0, 65, 0, 0, 0, 105, 0, 0, 0, 150, 0, 0, 0, 70, 0, 0, 0, 90, 0, 0, 0, 130, 0, 0, 0, 120, 0, 0, 0, 140, 0, 0, 0, 180, 0, 0, 0, 60, 0, 0, 0, 100, 0, 0, 0, 120};
.const .align 4 .b8 RINGS_DAMAGES[88] = {0, 0, 0, 0, 1, 0, 0, 0, 2, 0, 0, 0, 3, 0, 0, 0, 0, 0, 0, 0, 0, 0, 0, 0, 0, 0, 0, 0, 3, 0, 0, 0, 4, 0, 0, 0, 1, 0, 0, 0, 1, 0, 0, 0, 1, 0, 0, 0, 5, 0, 0, 0, 2, 0, 0, 0, 2, 0, 0, 0, 2, 0, 0, 0, 3, 0, 0, 0, 3, 0, 0, 0, 3};
.const .align 4 .b8 RINGS_ARMOR[88] = {0, 0, 0, 0, 0, 0, 0, 0, 0, 0, 0, 0, 0, 0, 0, 0, 1, 0, 0, 0, 2, 0, 0, 0, 3, 0, 0, 0, 0, 0, 0, 0, 0, 0, 0, 0, 1, 0, 0, 0, 2, 0, 0, 0, 3, 0, 0, 0, 0, 0, 0, 0, 1, 0, 0, 0, 2, 0, 0, 0, 3, 0, 0, 0, 1, 0, 0, 0, 2, 0, 0, 0, 3, 0, 0, 0, 3, 0, 0, 0, 4, 0, 0, 0, 5};
.const .align 4 .u32 PLAYER_HP = 100;
.const .align 4 .u32 BOSS_HP = 103;
.const .align 4 .u32 BOSS_DAMAGE = 9;
.const .align 4 .u32 BOSS_ARMOR = 2;
.global .attribute(.managed) .align 4 .u32 bestCost = 746;
.global .attribute(.managed) .align 4 .u32 worstCost;

.visible .entry _Z10find_costsv()
{
	.reg .pred 	%p<45>;
	.reg .b16 	%rs<95>;
	.reg .b32 	%r<162>;
	.reg .b64 	%rd<63>;

	mov.u32 	%r158, %tid.x;
	setp.gt.u32 	%p1, %r158, 659;
	@%p1 bra 	$L__BB0_34;
	ld.const.u32 	%r2, [BOSS_HP];
	ld.const.u32 	%r41, [PLAYER_HP];
	mov.u32 	%r4, %ntid.x;
	min.s32 	%r42, %r2, %r41;
	setp.lt.s32 	%p2, %r42, 1;
	@%p2 bra 	$L__BB0_8;
	ld.const.u32 	%r5, [BOSS_DAMAGE];
	ld.const.u32 	%r6, [BOSS_ARMOR];
	add.s32 	%r7, %r41, -1;
	add.s32 	%r8, %r2, -1;
	ld.global.u32 	%r154, [bestCost];
	cvt.u16.u32 	%rs89, %r158;
	cvt.u16.u32 	%rs2, %r4;
	mov.u64 	%rd47, WEAPON_DAMAGES;
	mov.u64 	%rd49, WEAPON_COSTS;
	mov.u64 	%rd52, ARMOR_VALUES;
	mov.u64 	%rd54, ARMOR_COSTS;
	mov.u64 	%rd57, RINGS_DAMAGES;
	mov.u64 	%rd59, RINGS_ARMOR;
$L__BB0_3:
	mul.hi.u16 	%rs80, %rs89, -13107;
	shr.u16 	%rs81, %rs80, 2;
	mad.lo.s16 	%rs82, %rs81, -5, %rs89;
	cvt.u32.u16 	%r124, %rs82;
	mul.wide.u32 	%rd46, %r124, 4;
	add.s64 	%rd48, %rd47, %rd46;
	ld.const.u32 	%r125, [%rd48];
	add.s64 	%rd50, %rd49, %rd46;
	ld.const.u32 	%r126, [%rd50];
	mul.lo.s16 	%rs83, %rs81, 171;
	shr.u16 	%rs84, %rs83, 10;
	mul.lo.s16 	%rs85, %rs84, 6;
	sub.s16 	%rs86, %rs81, %rs85;
	cvt.u32.u16 	%r127, %rs86;
	and.b32  	%r128, %r127, 255;
	mul.wide.u32 	%rd51, %r128, 4;
	add.s64 	%rd53, %rd52, %rd51;
	ld.const.u32 	%r129, [%rd53];
	add.s64 	%rd55, %rd54, %rd51;
	ld.const.u32 	%r130, [%rd55];
	add.s32 	%r131, %r130, %r126;
	mul.hi.u16 	%rs87, %rs89, -30583;
	shr.u16 	%rs88, %rs87, 4;
	cvt.u32.u16 	%r132, %rs88;
	mul.wide.u32 	%rd56, %r132, 4;
	add.s64 	%rd58, %rd57, %rd56;
	ld.const.u32 	%r133, [%rd58];
	add.s32 	%r134, %r133, %r125;
	add.s64 	%rd60, %rd59, %rd56;
	ld.const.u32 	%r135, [%rd60];
	mov.u64 	%rd61, RINGS_COSTS;
	add.s64 	%rd62, %rd61, %rd56;
	ld.const.u32 	%r136, [%rd62];
	add.s32 	%r137, %r131, %r136;
	add.s32 	%r138, %r135, %r129;
	sub.s32 	%r140, %r5, %r138;
	sub.s32 	%r141, %r134, %r6;
	max.s32 	%r142, %r141, 1;
	div.u32 	%r143, %r8, %r142;
	max.s32 	%r144, %r140, 1;
	div.u32 	%r145, %r7, %r144;
	min.u32 	%r146, %r145, %r143;
	not.b32 	%r147, %r146;
	mad.lo.s32 	%r13, %r142, %r147, %r2;
	setp.gt.s32 	%p38, %r13, 0;
	setp.ge.s32 	%p39, %r137, %r154;
	or.pred  	%p40, %p38, %p39;
	@%p40 bra 	$L__BB0_5;
	atom.global.min.s32 	%r148, [bestCost], %r137;
	ld.global.u32 	%r154, [bestCost];
$L__BB0_5:
	setp.lt.s32 	%p41, %r13, 1;
	ld.global.u32 	%r149, [worstCost];
	setp.le.s32 	%p42, %r137, %r149;
	or.pred  	%p43, %p41, %p42;
	@%p43 bra 	$L__BB0_7;
	atom.global.max.s32 	%r151, [worstCost], %r137;
$L__BB0_7:
	add.s32 	%r158, %r158, %r4;
	add.s16 	%rs89, %rs89, %rs2;
	setp.lt.u32 	%p44, %r158, 660;
	@%p44 bra 	$L__BB0_3;
	bra.uni 	$L__BB0_34;
$L__BB0_8:
	add.s32 	%r43, %r158, %r4;
	max.u32 	%r44, %r43, 660;
	setp.lt.u32 	%p3, %r43, 660;
	selp.u32 	%r45, 1, 0, %p3;
	add.s32 	%r46, %r43, %r45;
	sub.s32 	%r47, %r44, %r46;
	div.u32 	%r48, %r47, %r4;
	add.s32 	%r17, %r48, %r45;
	and.b32  	%r49, %r17, 3;
	setp.eq.s32 	%p4, %r49, 3;
	@%p4 bra 	$L__BB0_15;
	add.s32 	%r50, %r17, 1;
	and.b32  	%r51, %r50, 3;
	ld.global.u32 	%r157, [bestCost];
	cvt.u16.u32 	%rs90, %r158;
	cvt.u16.u32 	%rs6, %r4;
	neg.s32 	%r155, %r51;
	mad.lo.s32 	%r158, %r4, %r51, %r158;
	mov.u64 	%rd2, WEAPON_COSTS;
	mov.u64 	%rd5, ARMOR_COSTS;
	mov.u64 	%rd8, RINGS_COSTS;
$L__BB0_10:
	.pragma "nounroll";
	setp.gt.s32 	%p5, %r2, 0;
	mul.hi.u16 	%rs24, %rs90, -13107;
	shr.u16 	%rs25, %rs24, 2;
	mad.lo.s16 	%rs26, %rs25, -5, %rs90;
	cvt.u32.u16 	%r52, %rs26;
	mul.wide.u32 	%rd1, %r52, 4;
	add.s64 	%rd3, %rd2, %rd1;
	ld.const.u32 	%r53, [%rd3];
	mul.lo.s16 	%rs27, %rs25, 171;
	shr.u16 	%rs28, %rs27, 10;
	mul.lo.s16 	%rs29, %rs28, 6;
	sub.s16 	%rs30, %rs25, %rs29;
	cvt.u32.u16 	%r54, %rs30;
	and.b32  	%r55, %r54, 255;
	mul.wide.u32 	%rd4, %r55, 4;
	add.s64 	%rd6, %rd5, %rd4;
	ld.const.u32 	%r56, [%rd6];
	add.s32 	%r57, %r56, %r53;
	mul.hi.u16 	%rs31, %rs90, -30583;
	shr.u16 	%rs32, %rs31, 4;
	cvt.u32.u16 	%r58, %rs32;
	mul.wide.u32 	%rd7, %r58, 4;
	add.s64 	%rd9, %rd8, %rd7;
	ld.const.u32 	%r59, [%rd9];
	add.s32 	%r60, %r57, %r59;
	setp.ge.s32 	%p6, %r60, %r157;
	or.pred  	%p7, %p5, %p6;
	@%p7 bra 	$L__BB0_12;
	atom.global.min.s32 	%r61, [bestCost], %r60;
	ld.global.u32 	%r157, [bestCost];
$L__BB0_12:
	setp.lt.s32 	%p8, %r2, 1;
	ld.global.u32 	%r62, [worstCost];
	setp.le.s32 	%p9, %r60, %r62;
	or.pred  	%p10, %p8, %p9;
	@%p10 bra 	$L__BB0_14;
	atom.global.max.s32 	%r64, [worstCost], %r60;
$L__BB0_14:
	add.s16 	%rs90, %rs90, %rs6;
	add.s32 	%r155, %r155, 1;
	setp.ne.s32 	%p11, %r155, 0;
	@%p11 bra 	$L__BB0_10;
$L__BB0_15:
	setp.lt.u32 	%p12, %r17, 3;
	@%p12 bra 	$L__BB0_34;
	ld.global.u32 	%r159, [bestCost];
	cvt.u16.u32 	%rs33, %r4;
	shl.b16 	%rs9, %rs33, 1;
	cvt.u16.u32 	%rs94, %r158;
	shl.b16 	%rs11, %rs33, 2;
	add.s16 	%rs93, %rs9, %rs94;
	mul.lo.s16 	%rs13, %rs33, 3;
	add.s16 	%rs92, %rs13, %rs94;
	add.s32 	%r65, %r4, %r158;
	cvt.u16.u32 	%rs91, %r65;
	mov.u64 	%rd11, WEAPON_COSTS;
	mov.u64 	%rd14, ARMOR_COSTS;
	mov.u64 	%rd17, RINGS_COSTS;
$L__BB0_17:
	setp.gt.s32 	%p13, %r2, 0;
	mul.hi.u16 	%rs34, %rs94, -13107;
	shr.u16 	%rs35, %rs34, 2;
	mad.lo.s16 	%rs36, %rs35, -5, %rs94;
	cvt.u32.u16 	%r66, %rs36;
	mul.wide.u32 	%rd10, %r66, 4;
	add.s64 	%rd12, %rd11, %rd10;
	ld.const.u32 	%r67, [%rd12];
	mul.lo.s16 	%rs37, %rs35, 171;
	shr.u16 	%rs38, %rs37, 10;
	mul.lo.s16 	%rs39, %rs38, 6;
	sub.s16 	%rs40, %rs35, %rs39;
	cvt.u32.u16 	%r68, %rs40;
	and.b32  	%r69, %r68, 255;
	mul.wide.u32 	%rd13, %r69, 4;
	add.s64 	%rd15, %rd14, %rd13;
	ld.const.u32 	%r70, [%rd15];
	add.s32 	%r71, %r70, %r67;
	mul.hi.u16 	%rs41, %rs94, -30583;
	shr.u16 	%rs42, %rs41, 4;
	cvt.u32.u16 	%r72, %rs42;
	mul.wide.u32 	%rd16, %r72, 4;
	add.s64 	%rd18, %rd17, %rd16;
	ld.const.u32 	%r73, [%rd18];
	add.s32 	%r74, %r71, %r73;
	setp.ge.s32 	%p14, %r74, %r159;
	or.pred  	%p15, %p13, %p14;
	@%p15 bra 	$L__BB0_19;
	atom.global.min.s32 	%r75, [bestCost], %r74;
$L__BB0_19:
	setp.lt.s32 	%p16, %r2, 1;
	ld.global.u32 	%r76, [worstCost];
	setp.le.s32 	%p17, %r74, %r76;
	or.pred  	%p18, %p16, %p17;
	@%p18 bra 	$L__BB0_21;
	atom.global.max.s32 	%r78, [worstCost], %r74;
$L__BB0_21:
	mul.hi.u16 	%rs43, %rs91, -13107;
	shr.u16 	%rs44, %rs43, 2;
	setp.gt.s32 	%p19, %r2, 0;
	mad.lo.s16 	%rs45, %rs44, -5, %rs91;
	cvt.u32.u16 	%r79, %rs45;
	mul.wide.u32 	%rd19, %r79, 4;
	add.s64 	%rd21, %rd11, %rd19;
	ld.const.u32 	%r80, [%rd21];
	mul.lo.s16 	%rs46, %rs44, 171;
	shr.u16 	%rs47, %rs46, 10;
	mul.lo.s16 	%rs48, %rs47, 6;
	sub.s16 	%rs49, %rs44, %rs48;
	cvt.u32.u16 	%r81, %rs49;
	and.b32  	%r82, %r81, 255;
	mul.wide.u32 	%rd22, %r82, 4;
	add.s64 	%rd24, %rd14, %rd22;
	ld.const.u32 	%r83, [%rd24];
	add.s32 	%r84, %r83, %r80;
	mul.hi.u16 	%rs50, %rs91, -30583;
	shr.u16 	%rs51, %rs50, 4;
	cvt.u32.u16 	%r85, %rs51;
	mul.wide.u32 	%rd25, %r85, 4;
	add.s64 	%rd27, %rd17, %rd25;
	ld.const.u32 	%r86, [%rd27];
	add.s32 	%r87, %r84, %r86;
	ld.global.u32 	%r88, [bestCost];
	setp.ge.s32 	%p20, %r87, %r88;
	or.pred  	%p21, %p19, %p20;
	@%p21 bra 	$L__BB0_23;
	atom.global.min.s32 	%r90, [bestCost], %r87;
$L__BB0_23:
	setp.lt.s32 	%p22, %r2, 1;
	ld.global.u32 	%r91, [worstCost];
	setp.le.s32 	%p23, %r87, %r91;
	or.pred  	%p24, %p22, %p23;
	@%p24 bra 	$L__BB0_25;
	atom.global.max.s32 	%r93, [worstCost], %r87;
$L__BB0_25:
	setp.gt.s32 	%p25, %r2, 0;
	add.s32 	%r33, %r158, %r4;
	add.s16 	%rs52, %rs9, %rs94;
	mul.hi.u16 	%rs53, %rs93, -13107;
	shr.u16 	%rs54, %rs53, 2;
	mul.lo.s16 	%rs55, %rs54, 5;
	sub.s16 	%rs56, %rs94, %rs55;
	add.s16 	%rs57, %rs9, %rs56;
	cvt.u32.u16 	%r94, %rs57;
	mul.wide.u32 	%rd28, %r94, 4;
	add.s64 	%rd30, %rd11, %rd28;
	ld.const.u32 	%r95, [%rd30];
	mul.hi.u16 	%rs58, %rs52, -13107;
	shr.u16 	%rs59, %rs58, 2;
	mul.lo.s16 	%rs60, %rs59, 171;
	shr.u16 	%rs61, %rs60, 10;
	mul.lo.s16 	%rs62, %rs61, 6;
	sub.s16 	%rs63, %rs59, %rs62;
	cvt.u32.u16 	%r96, %rs63;
	and.b32  	%r97, %r96, 255;
	mul.wide.u32 	%rd31, %r97, 4;
	add.s64 	%rd33, %rd14, %rd31;
	ld.const.u32 	%r98, [%rd33];
	add.s32 	%r99, %r98, %r95;
	mul.hi.u16 	%rs64, %rs52, -30583;
	shr.u16 	%rs65, %rs64, 4;
	cvt.u32.u16 	%r100, %rs65;
	mul.wide.u32 	%rd34, %r100, 4;
	add.s64 	%rd36, %rd17, %rd34;
	ld.const.u32 	%r101, [%rd36];
	add.s32 	%r102, %r99, %r101;
	ld.global.u32 	%r103, [bestCost];
	setp.ge.s32 	%p26, %r102, %r103;
	or.pred  	%p27, %p25, %p26;
	@%p27 bra 	$L__BB0_27;
	atom.global.min.s32 	%r105, [bestCost], %r102;
$L__BB0_27:
	setp.lt.s32 	%p28, %r2, 1;
	ld.global.u32 	%r106, [worstCost];
	setp.le.s32 	%p29, %r102, %r106;
	or.pred  	%p30, %p28, %p29;
	@%p30 bra 	$L__BB0_29;
	atom.global.max.s32 	%r108, [worstCost], %r102;
$L__BB0_29:
	setp.gt.s32 	%p31, %r2, 0;
	add.s32 	%r35, %r33, %r4;
	add.s16 	%rs66, %rs13, %rs94;
	mul.hi.u16 	%rs67, %rs92, -13107;
	shr.u16 	%rs68, %rs67, 2;
	mul.lo.s16 	%rs69, %rs68, 5;
	sub.s16 	%rs70, %rs94, %rs69;
	add.s16 	%rs71, %rs13, %rs70;
	cvt.u32.u16 	%r109, %rs71;
	mul.wide.u32 	%rd37, %r109, 4;
	add.s64 	%rd39, %rd11, %rd37;
	ld.const.u32 	%r110, [%rd39];
	mul.hi.u16 	%rs72, %rs66, -13107;
	shr.u16 	%rs73, %rs72, 2;
	mul.lo.s16 	%rs74, %rs73, 171;
	shr.u16 	%rs75, %rs74, 10;
	mul.lo.s16 	%rs76, %rs75, 6;
	sub.s16 	%rs77, %rs73, %rs76;
	cvt.u32.u16 	%r111, %rs77;
	and.b32  	%r112, %r111, 255;
	mul.wide.u32 	%rd40, %r112, 4;
	add.s64 	%rd42, %rd14, %rd40;
	ld.const.u32 	%r113, [%rd42];
	add.s32 	%r114, %r113, %r110;
	mul.hi.u16 	%rs78, %rs66, -30583;
	shr.u16 	%rs79, %rs78, 4;
	cvt.u32.u16 	%r115, %rs79;
	mul.wide.u32 	%rd43, %r115, 4;
	add.s64 	%rd45, %rd17, %rd43;
	ld.const.u32 	%r116, [%rd45];
	add.s32 	%r117, %r114, %r116;
	ld.global.u32 	%r159, [bestCost];
	setp.ge.s32 	%p32, %r117, %r159;
	or.pred  	%p33, %p31, %p32;
	@%p33 bra 	$L__BB0_31;
	atom.global.min.s32 	%r119, [bestCost], %r117;
	ld.global.u32 	%r159, [bestCost];
$L__BB0_31:
	setp.lt.s32 	%p34, %r2, 1;
	ld.global.u32 	%r120, [worstCost];
	setp.le.s32 	%p35, %r117, %r120;
	or.pred  	%p36, %p34, %p35;
	@%p36 bra 	$L__BB0_33;
	atom.global.max.s32 	%r122, [worstCost], %r117;
$L__BB0_33:
	add.s32 	%r123, %r35, %r4;
	add.s32 	%r158, %r123, %r4;
	add.s16 	%rs94, %rs94, %rs11;
	add.s16 	%rs93, %rs93, %rs11;
	add.s16 	%rs92, %rs92, %rs11;
	add.s16 	%rs91, %rs91, %rs11;
	setp.lt.u32 	%p37, %r158, 660;
	@%p37 bra 	$L__BB0_17;
$L__BB0_34:
	ret;

}


// ===== COMPILED SASS (sm_100) =====

	.target	sm_100

	.elftype	@"ET_EXEC"


//--------------------- .note.nv.tkinfo           --------------------------
	.section	.note.nv.tkinfo,"",@"SHT_NOTE"
	.sectionflags	@"SHF_NOTE_NV_TKINFO"
	.tkinfo
        /*0018*/ 	.word	0x00000002
        /*0030*/ 	.string	""
        /*0030*/ 	.string	"ptxas"
        /*0030*/ 	.string	"Cuda compilation tools, release 13.0, V13.0.88"
        /*0030*/ 	.string	"Build cuda_13.0.r13.0/compiler.36424714_0"
        /*0030*/ 	.string	"-arch sm_100 -m 64 "



//--------------------- .note.nv.cuinfo           --------------------------
	.section	.note.nv.cuinfo,"",@"SHT_NOTE"
	.sectionflags	@"SHF_NOTE_NV_CUINFO"
        /*0018*/ 	.short	0x0002
        /*001a*/ 	.short	0x0064
        /*001c*/ 	.short	0x0082
	.zero		2


//--------------------- .nv.info                  --------------------------
	.section	.nv.info,"",@"SHT_CUDA_INFO"
	.align	4


	//----- nvinfo : EIATTR_REGCOUNT
	.align		4
        /*0000*/ 	.byte	0x04, 0x2f
        /*0002*/ 	.short	(.L_14 - .L_13)
	.align		4
.L_13:
        /*0004*/ 	.word	index@(_Z10find_costsv)
        /*0008*/ 	.word	0x00000018


	//----- nvinfo : EIATTR_FRAME_SIZE
	.align		4
.L_14:
        /*000c*/ 	.byte	0x04, 0x11
        /*000e*/ 	.short	(.L_16 - .L_15)
	.align		4
.L_15:
        /*0010*/ 	.word	index@(_Z10find_costsv)
        /*0014*/ 	.word	0x00000000


	//----- nvinfo : EIATTR_MIN_STACK_SIZE
	.align		4
.L_16:
        /*0018*/ 	.byte	0x04, 0x12
        /*001a*/ 	.short	(.L_18 - .L_17)
	.align		4
.L_17:
        /*001c*/ 	.word	index@(_Z10find_costsv)
        /*0020*/ 	.word	0x00000000
.L_18:


//--------------------- .nv.compat                --------------------------
	.section	.nv.compat,"",@"SHT_CUDA_COMPAT_INFO"
	.align	4
        /*0000*/ 	.byte	0x02, 0x09, 0x00, 0x00, 0x02, 0x02, 0x01, 0x00, 0x02, 0x05, 0x05, 0x00, 0x03, 0x07, 0x01, 0x01
        /*0010*/ 	.byte	0x02, 0x03, 0x00, 0x00, 0x02, 0x06, 0x01, 0x00, 0x04, 0x0b, 0x08, 0x00, 0x09, 0x00, 0x00, 0x00
        /*0020*/ 	.byte	0x00, 0x00, 0x00, 0x00


//--------------------- .nv.info._Z10find_costsv  --------------------------
	.section	.nv.info._Z10find_costsv,"",@"SHT_CUDA_INFO"
	.sectionflags	@""
	.align	4


	//----- nvinfo : EIATTR_CUDA_API_VERSION
	.align		4
        /*0000*/ 	.byte	0x04, 0x37
        /*0002*/ 	.short	(.L_20 - .L_19)
.L_19:
        /*0004*/ 	.word	0x00000082


	//----- nvinfo : EIATTR_SPARSE_MMA_MASK
	.align		4
.L_20:
        /*0008*/ 	.byte	0x03, 0x50
        /*000a*/ 	.short	0x0000


	//----- nvinfo : EIATTR_MAXREG_COUNT
	.align		4
        /*000c*/ 	.byte	0x03, 0x1b
        /*000e*/ 	.short	0x00ff


	//----- nvinfo : EIATTR_MERCURY_ISA_VERSION
	.align		4
        /*0010*/ 	.byte	0x03, 0x5f
        /*0012*/ 	.short	0x0101


	//----- nvinfo : EIATTR_INT_WARP_WIDE_INSTR_OFFSETS
	.align		4
        /*0014*/ 	.byte	0x04, 0x31
        /*0016*/ 	.short	(.L_22 - .L_21)


	//   ....[0]....
.L_21:
        /*0018*/ 	.word	0x00000610


	//   ....[1]....
        /*001c*/ 	.word	0x00000620


	//   ....[2]....
        /*0020*/ 	.word	0x000006f0


	//   ....[3]....
        /*0024*/ 	.word	0x00000700


	//   ....[4]....
        /*0028*/ 	.word	0x00000c30


	//   ....[5]....
        /*002c*/ 	.word	0x00000c40


	//   ....[6]....
        /*0030*/ 	.word	0x00000d30


	//   ....[7]....
        /*0034*/ 	.word	0x00000d40


	//   ....[8]....
        /*0038*/ 	.word	0x000010a0


	//   ....[9]....
        /*003c*/ 	.word	0x000010b0


	//   ....[10]....
        /*0040*/ 	.word	0x00001180


	//   ....[11]....
        /*0044*/ 	.word	0x00001190


	//   ....[12]....
        /*0048*/ 	.word	0x000013f0


	//   ....[13]....
        /*004c*/ 	.word	0x00001400


	//   ....[14]....
        /*0050*/ 	.word	0x000014c0


	//   ....[15]....
        /*0054*/ 	.word	0x000014d0


	//   ....[16]....
        /*0058*/ 	.word	0x000017c0


	//   ....[17]....
        /*005c*/ 	.word	0x000017d0


	//   ....[18]....
        /*0060*/ 	.word	0x00001890


	//   ....[19]....
        /*0064*/ 	.word	0x000018a0


	//   ....[20]....
        /*0068*/ 	.word	0x00001b90


	//   ....[21]....
        /*006c*/ 	.word	0x00001ba0


	//   ....[22]....
        /*0070*/ 	.word	0x00001c80


	//   ....[23]....
        /*0074*/ 	.word	0x00001c90


	//----- nvinfo : EIATTR_VRC_CTA_INIT_COUNT
	.align		4
.L_22:
        /*0078*/ 	.byte	0x02, 0x4a
	.zero		1
	.zero		1


	//----- nvinfo : EIATTR_EXIT_INSTR_OFFSETS
	.align		4
        /*007c*/ 	.byte	0x04, 0x1c
        /*007e*/ 	.short	(.L_24 - .L_23)


	//   ....[0]....
.L_23:
        /*0080*/ 	.word	0x00000030


	//   ....[1]....
        /*0084*/ 	.word	0x000007a0


	//   ....[2]....
        /*0088*/ 	.word	0x00000de0


	//   ....[3]....
        /*008c*/ 	.word	0x00001d60


	//----- nvinfo : EIATTR_CRS_STACK_SIZE
	.align		4
.L_24:
        /*0090*/ 	.byte	0x04, 0x1e
        /*0092*/ 	.short	(.L_26 - .L_25)
.L_25:
        /*0094*/ 	.word	0x00000000


	//----- nvinfo : EIATTR_SW_WAR
	.align		4
.L_26:
        /*0098*/ 	.byte	0x04, 0x36
        /*009a*/ 	.short	(.L_28 - .L_27)
.L_27:
        /*009c*/ 	.word	0x00000008
.L_28:


//--------------------- .nv.callgraph             --------------------------
	.section	.nv.callgraph,"",@"SHT_CUDA_CALLGRAPH"
	.align	4
	.sectionentsize	8
	.align		4
        /*0000*/ 	.word	0x00000000
	.align		4
        /*0004*/ 	.word	0xffffffff
	.align		4
        /*0008*/ 	.word	0x00000000
	.align		4
        /*000c*/ 	.word	0xfffffffe
	.align		4
        /*0010*/ 	.word	0x00000000
	.align		4
        /*0014*/ 	.word	0xfffffffd
	.align		4
        /*0018*/ 	.word	0x00000000
	.align		4
        /*001c*/ 	.word	0xfffffffc


//--------------------- .nv.constant3             --------------------------
	.section	.nv.constant3,"a",@progbits
	.align	4
.nv.constant3:
	.type		WEAPON_COSTS,@object
	.size		WEAPON_COSTS,(WEAPON_DAMAGES - WEAPON_COSTS)
WEAPON_COSTS:
        /*0000*/ 	.byte	0x08, 0x00, 0x00, 0x00, 0x0a, 0x00, 0x00, 0x00, 0x19, 0x00, 0x00, 0x00, 0x28, 0x00, 0x00, 0x00
        /*0010*/ 	.byte	0x4a, 0x00, 0x00, 0x00
	.type		WEAPON_DAMAGES,@object
	.size		WEAPON_DAMAGES,(ARMOR_COSTS - WEAPON_DAMAGES)
WEAPON_DAMAGES:
        /*0014*/ 	.byte	0x04, 0x00, 0x00, 0x00, 0x05, 0x00, 0x00, 0x00, 0x06, 0x00, 0x00, 0x00, 0x07, 0x00, 0x00, 0x00
        /*0024*/ 	.byte	0x08, 0x00, 0x00, 0x00
	.type		ARMOR_COSTS,@object
	.size		ARMOR_COSTS,(ARMOR_VALUES - ARMOR_COSTS)
ARMOR_COSTS:
        /*0028*/ 	.byte	0x00, 0x00, 0x00, 0x00, 0x0d, 0x00, 0x00, 0x00, 0x1f, 0x00, 0x00, 0x00, 0x35, 0x00, 0x00, 0x00
        /*0038*/ 	.byte	0x4b, 0x00, 0x00, 0x00, 0x66, 0x00, 0x00, 0x00
	.type		ARMOR_VALUES,@object
	.size		ARMOR_VALUES,(RINGS_COSTS - ARMOR_VALUES)
ARMOR_VALUES:
        /*0040*/ 	.byte	0x00, 0x00, 0x00, 0x00, 0x01, 0x00, 0x00, 0x00, 0x02, 0x00, 0x00, 0x00, 0x03, 0x00, 0x00, 0x00
        /*0050*/ 	.byte	0x04, 0x00, 0x00, 0x00, 0x05, 0x00, 0x00, 0x00
	.type		RINGS_COSTS,@object
	.size		RINGS_COSTS,(RINGS_DAMAGES - RINGS_COSTS)
RINGS_COSTS:
        /*0058*/ 	.byte	0x00, 0x00, 0x00, 0x00, 0x19, 0x00, 0x00, 0x00, 0x32, 0x00, 0x00, 0x00, 0x64, 0x00, 0x00, 0x00
        /*0068*/ 	.byte	0x14, 0x00, 0x00, 0x00, 0x28, 0x00, 0x00, 0x00, 0x50, 0x00, 0x00, 0x00, 0x4b, 0x00, 0x00, 0x00
        /*0078*/ 	.byte	0x7d, 0x00, 0x00, 0x00, 0x2d, 0x00, 0x00, 0x00, 0x41, 0x00, 0x00, 0x00, 0x69, 0x00, 0x00, 0x00
        /*0088*/ 	.byte	0x96, 0x00, 0x00, 0x00, 0x46, 0x00, 0x00, 0x00, 0x5a, 0x00, 0x00, 0x00, 0x82, 0x00, 0x00, 0x00
        /*0098*/ 	.byte	0x78, 0x00, 0x00, 0x00, 0x8c, 0x00, 0x00, 0x00, 0xb4, 0x00, 0x00, 0x00, 0x3c, 0x00, 0x00, 0x00
        /*00a8*/ 	.byte	0x64, 0x00, 0x00, 0x00, 0x78, 0x00, 0x00, 0x00
	.type		RINGS_DAMAGES,@object
	.size		RINGS_DAMAGES,(RINGS_ARMOR - RINGS_DAMAGES)
RINGS_DAMAGES:
        /*00b0*/ 	.byte	0x00, 0x00, 0x00, 0x00, 0x01, 0x00, 0x00, 0x00, 0x02, 0x00, 0x00, 0x00, 0x03, 0x00, 0x00, 0x00
        /*00c0*/ 	.byte	0x00, 0x00, 0x00, 0x00, 0x00, 0x00, 0x00, 0x00, 0x00, 0x00, 0x00, 0x00, 0x03, 0x00, 0x00, 0x00
        /*00d0*/ 	.byte	0x04, 0x00, 0x00, 0x00, 0x01, 0x00, 0x00, 0x00, 0x01, 0x00, 0x00, 0x00, 0x01, 0x00, 0x00, 0x00
        /*00e0*/ 	.byte	0x05, 0x00, 0x00, 0x00, 0x02, 0x00, 0x00, 0x00, 0x02, 0x00, 0x00, 0x00, 0x02, 0x00, 0x00, 0x00
        /*00f0*/ 	.byte	0x03, 0x00, 0x00, 0x00, 0x03, 0x00, 0x00, 0x00, 0x03, 0x00, 0x00, 0x00, 0x00, 0x00, 0x00, 0x00
        /*0100*/ 	.byte	0x00, 0x00, 0x00, 0x00, 0x00, 0x00, 0x00, 0x00
	.type		RINGS_ARMOR,@object
	.size		RINGS_ARMOR,(PLAYER_HP - RINGS_ARMOR)
RINGS_ARMOR:
        /*0108*/ 	.byte	0x00, 0x00, 0x00, 0x00, 0x00, 0x00, 0x00, 0x00, 0x00, 0x00, 0x00, 0x00, 0x00, 0x00, 0x00, 0x00
        /*0118*/ 	.byte	0x01, 0x00, 0x00, 0x00, 0x02, 0x00, 0x00, 0x00, 0x03, 0x00, 0x00, 0x00, 0x00, 0x00, 0x00, 0x00
        /*0128*/ 	.byte	0x00, 0x00, 0x00, 0x00, 0x01, 0x00, 0x00, 0x00, 0x02, 0x00, 0x00, 0x00, 0x03, 0x00, 0x00, 0x00
        /*0138*/ 	.byte	0x00, 0x00, 0x00, 0x00, 0x01, 0x00, 0x00, 0x00, 0x02, 0x00, 0x00, 0x00, 0x03, 0x00, 0x00, 0x00
        /*0148*/ 	.byte	0x01, 0x00, 0x00, 0x00, 0x02, 0x00, 0x00, 0x00, 0x03, 0x00, 0x00, 0x00, 0x03, 0x00, 0x00, 0x00
        /*0158*/ 	.byte	0x04, 0x00, 0x00, 0x00, 0x05, 0x00, 0x00, 0x00
	.type		PLAYER_HP,@object
	.size		PLAYER_HP,(BOSS_HP - PLAYER_HP)
PLAYER_HP:
        /*0160*/ 	.byte	0x64, 0x00, 0x00, 0x00
	.type		BOSS_HP,@object
	.size		BOSS_HP,(BOSS_DAMAGE - BOSS_HP)
BOSS_HP:
        /*0164*/ 	.byte	0x67, 0x00, 0x00, 0x00
	.type		BOSS_DAMAGE,@object
	.size		BOSS_DAMAGE,(BOSS_ARMOR - BOSS_DAMAGE)
BOSS_DAMAGE:
        /*0168*/ 	.byte	0x09, 0x00, 0x00, 0x00
	.type		BOSS_ARMOR,@object
	.size		BOSS_ARMOR,(.L_10 - BOSS_ARMOR)
BOSS_ARMOR:
        /*016c*/ 	.byte	0x02, 0x00, 0x00, 0x00
.L_10:


//--------------------- .nv.constant4             --------------------------
	.section	.nv.constant4,"a",@progbits
	.align	8
	.align		8
.nv.constant4:
        /*0000*/ 	.dword	bestCost
	.align		8
        /*0008*/ 	.dword	worstCost


//--------------------- .text._Z10find_costsv     --------------------------
	.section	.text._Z10find_costsv,"ax",@progbits
	.align	128
        .global         _Z10find_costsv
        .type           _Z10find_costsv,@function
        .size           _Z10find_costsv,(.L_x_31 - _Z10find_costsv)
        .other          _Z10find_costsv,@"STO_CUDA_ENTRY STV_DEFAULT"
_Z10find_costsv:
.text._Z10find_costsv:
[----:B------:R-:W-:Y:S01]  /*0000*/  LDC R1, c[0x0][0x37c] ;  /* 0x0000df00ff017b82 */ /* 0x000fe20000000800 */
[----:B------:R-:W0:Y:S02]  /*0010*/  S2R R7, SR_TID.X ;  /* 0x0000000000077919 */ /* 0x000e240000002100 */
[----:B0-----:R-:W-:-:S13]  /*0020*/  ISETP.GT.U32.AND P0, PT, R7, 0x293, PT ;  /* 0x000002930700780c */ /* 0x001fda0003f04070 */
[----:B------:R-:W-:Y:S05]  /*0030*/  @P0 EXIT ;  /* 0x000000000000094d */ /* 0x000fea0003800000 */
[----:B------:R-:W0:Y:S01]  /*0040*/  LDCU.64 UR4, c[0x3][0x160] ;  /* 0x00c02c00ff0477ac */ /* 0x000e220008000a00 */
[----:B------:R-:W1:Y:S01]  /*0050*/  LDC R0, c[0x0][0x360] ;  /* 0x0000d800ff007b82 */ /* 0x000e620000000800 */
[----:B------:R-:W2:Y:S01]  /*0060*/  LDCU.64 UR8, c[0x0][0x358] ;  /* 0x00006b00ff0877ac */ /* 0x000ea20008000a00 */
[----:B0-----:R-:W-:-:S04]  /*0070*/  UISETP.LT.AND UP0, UPT, UR5, UR4, UPT ;  /* 0x000000040500728c */ /* 0x001fc8000bf01270 */
[----:B------:R-:W-:-:S04]  /*0080*/  USEL UR6, UR5, UR4, UP0 ;  /* 0x0000000405067287 */ /* 0x000fc80008000000 */
[----:B------:R-:W-:-:S09]  /*0090*/  UISETP.GE.AND UP0, UPT, UR6, 0x1, UPT ;  /* 0x000000010600788c */ /* 0x000fd2000bf06270 */
[----:B--2---:R-:W-:Y:S05]  /*00a0*/  BRA.U !UP0, `(.L_x_0) ;  /* 0x0000000508c07547 */ /* 0x004fea000b800000 */
[----:B------:R-:W0:Y:S01]  /*00b0*/  LDC.64 R4, c[0x4][RZ] ;  /* 0x01000000ff047b82 */ /* 0x000e220000000a00 */
[----:B------:R-:W2:Y:S01]  /*00c0*/  LDCU UR7, c[0x3][0x164] ;  /* 0x00c02c80ff0777ac */ /* 0x000ea20008000800 */
[----:B------:R-:W3:Y:S01]  /*00d0*/  LDCU.64 UR10, c[0x3][0x168] ;  /* 0x00c02d00ff0a77ac */ /* 0x000ee20008000a00 */
[----:B0-----:R0:W5:Y:S01]  /*00e0*/  LDG.E R2, desc[UR8][R4.64] ;  /* 0x0000000804027981 */ /* 0x001162000c1e1900 */
[----:B------:R-:W-:Y:S01]  /*00f0*/  PRMT R3, R7, 0x7610, R3 ;  /* 0x0000761007037816 */ /* 0x000fe20000000003 */
[----:B------:R-:W-:Y:S02]  /*0100*/  UIADD3 UR4, UPT, UPT, UR4, -0x1, URZ ;  /* 0xffffffff04047890 */ /* 0x000fe4000fffe0ff */
[----:B--23--:R-:W-:-:S12]  /*0110*/  UIADD3 UR5, UPT, UPT, UR5, -0x1, URZ ;  /* 0xffffffff05057890 */ /* 0x00cfd8000fffe0ff */
.L_x_5:
[----:B------:R-:W-:Y:S01]  /*0120*/  LOP3.LUT R6, R3, 0xffff, RZ, 0xc0, !PT ;  /* 0x0000ffff03067812 */ /* 0x000fe200078ec0ff */
[----:B------:R-:W-:Y:S04]  /*0130*/  BSSY.RECONVERGENT B0, `(.L_x_1) ;  /* 0x0000055000007945 */ /* 0x000fe80003800200 */
[C---:B0-----:R-:W-:Y:S02]  /*0140*/  IMAD R4, R6.reuse, 0xcccd, RZ ;  /* 0x0000cccd06047824 */ /* 0x041fe400078e02ff */
[----:B------:R-:W-:-:S03]  /*0150*/  IMAD R8, R6, 0x8889, RZ ;  /* 0x0000888906087824 */ /* 0x000fc600078e02ff */
[----:B------:R-:W-:Y:S02]  /*0160*/  SHF.R.U32.HI R4, RZ, 0x12, R4 ;  /* 0x00000012ff047819 */ /* 0x000fe40000011604 */
[----:B------:R-:W-:Y:S02]  /*0170*/  SHF.R.U32.HI R8, RZ, 0x14, R8 ;  /* 0x00000014ff087819 */ /* 0x000fe40000011608 */
[----:B------:R-:W-:-:S05]  /*0180*/  PRMT R10, R4, 0x9910, RZ ;  /* 0x00009910040a7816 */ /* 0x000fca00000000ff */
[----:B------:R-:W-:-:S05]  /*0190*/  IMAD R5, R10, 0xab, RZ ;  /* 0x000000ab0a057824 */ /* 0x000fca00078e02ff */
[----:B------:R-:W-:-:S04]  /*01a0*/  LOP3.LUT R5, R5, 0xffff, RZ, 0xc0, !PT ;  /* 0x0000ffff05057812 */ /* 0x000fc800078ec0ff */
[----:B------:R-:W-:-:S04]  /*01b0*/  SHF.R.U32.HI R5, RZ, 0xa, R5 ;  /* 0x0000000aff057819 */ /* 0x000fc80000011605 */
[----:B------:R-:W-:-:S05]  /*01c0*/  PRMT R5, R5, 0x9910, RZ ;  /* 0x0000991005057816 */ /* 0x000fca00000000ff */
[----:B------:R-:W-:-:S04]  /*01d0*/  IMAD R5, R5, 0x6, RZ ;  /* 0x0000000605057824 */ /* 0x000fc800078e02ff */
[----:B------:R-:W-:Y:S01]  /*01e0*/  IMAD.MOV R9, RZ, RZ, -R5 ;  /* 0x000000ffff097224 */ /* 0x000fe200078e0a05 */
[----:B------:R-:W-:-:S04]  /*01f0*/  PRMT R5, R3, 0x9910, RZ ;  /* 0x0000991003057816 */ /* 0x000fc800000000ff */
[----:B------:R-:W-:Y:S01]  /*0200*/  PRMT R9, R9, 0x7710, RZ ;  /* 0x0000771009097816 */ /* 0x000fe200000000ff */
[----:B------:R-:W-:Y:S02]  /*0210*/  IMAD R6, R10, -0x5, R5 ;  /* 0xfffffffb0a067824 */ /* 0x000fe400078e0205 */
[----:B------:R-:W-:Y:S02]  /*0220*/  IMAD.SHL.U32 R5, R8, 0x4, RZ ;  /* 0x0000000408057824 */ /* 0x000fe400078e00ff */
[----:B------:R-:W-:Y:S02]  /*0230*/  IMAD.IADD R4, R4, 0x1, R9 ;  /* 0x0000000104047824 */ /* 0x000fe400078e0209 */
[----:B------:R-:W-:Y:S01]  /*0240*/  IMAD.SHL.U32 R6, R6, 0x4, RZ ;  /* 0x0000000406067824 */ /* 0x000fe200078e00ff */
[----:B------:R0:W2:Y:S01]  /*0250*/  LDC R11, c[0x3][R5+0x108] ;  /* 0x00c04200050b7b82 */ /* 0x0000a20000000800 */
[----:B------:R-:W-:-:S03]  /*0260*/  IMAD.SHL.U32 R4, R4, 0x4, RZ ;  /* 0x0000000404047824 */ /* 0x000fc600078e00ff */
[----:B------:R-:W-:Y:S02]  /*0270*/  LOP3.LUT R6, R6, 0x3fffc, RZ, 0xe2, !PT ;  /* 0x0003fffc06067812 */ /* 0x000fe400078ee2ff */
[----:B------:R-:W-:Y:S02]  /*0280*/  LOP3.LUT R4, R4, 0x3fc, RZ, 0xe2, !PT ;  /* 0x000003fc04047812 */ /* 0x000fe400078ee2ff */
[----:B------:R0:W3:Y:S08]  /*0290*/  LDC R10, c[0x3][R5+0xb0] ;  /* 0x00c02c00050a7b82 */ /* 0x0000f00000000800 */
[----:B------:R-:W2:Y:S08]  /*02a0*/  LDC R8, c[0x3][R4+0x40] ;  /* 0x00c0100004087b82 */ /* 0x000eb00000000800 */
[----:B------:R4:W3:Y:S08]  /*02b0*/  LDC R9, c[0x3][R6+0x14] ;  /* 0x00c0050006097b82 */ /* 0x0008f00000000800 */
[----:B0-----:R-:W0:Y:S08]  /*02c0*/  LDC R5, c[0x3][R5+0x58] ;  /* 0x00c0160005057b82 */ /* 0x001e300000000800 */
[----:B----4-:R-:W0:Y:S01]  /*02d0*/  LDC R6, c[0x3][R6] ;  /* 0x00c0000006067b82 */ /* 0x010e220000000800 */
[----:B--2---:R-:W-:-:S04]  /*02e0*/  IADD3 R8, PT, PT, -R11, UR10, -R8 ;  /* 0x0000000a0b087c10 */ /* 0x004fc8000fffe908 */
[----:B------:R-:W-:Y:S02]  /*02f0*/  VIMNMX R8, PT, PT, R8, 0x1, !PT ;  /* 0x0000000108087848 */ /* 0x000fe40007fe0100 */
[----:B---3--:R-:W-:Y:S02]  /*0300*/  IADD3 R9, PT, PT, R10, -UR11, R9 ;  /* 0x8000000b0a097c10 */ /* 0x008fe4000fffe009 */
[----:B------:R-:W2:Y:S01]  /*0310*/  I2F.U32.RP R15, R8 ;  /* 0x00000008000f7306 */ /* 0x000ea20000209000 */
[----:B------:R-:W-:Y:S01]  /*0320*/  IMAD.MOV R17, RZ, RZ, -R8 ;  /* 0x000000ffff117224 */ /* 0x000fe200078e0a08 */
[----:B------:R-:W-:Y:S02]  /*0330*/  ISETP.NE.U32.AND P5, PT, R8, RZ, PT ;  /* 0x000000ff0800720c */ /* 0x000fe40003fa5070 */
[----:B------:R-:W-:-:S04]  /*0340*/  VIMNMX R9, PT, PT, R9, 0x1, !PT ;  /* 0x0000000109097848 */ /* 0x000fc80007fe0100 */
[----:B------:R-:W3:Y:S01]  /*0350*/  I2F.U32.RP R14, R9 ;  /* 0x00000009000e7306 */ /* 0x000ee20000209000 */
[----:B------:R-:W-:Y:S01]  /*0360*/  IMAD.MOV R19, RZ, RZ, -R9 ;  /* 0x000000ffff137224 */ /* 0x000fe200078e0a09 */
[----:B------:R-:W-:-:S06]  /*0370*/  ISETP.NE.U32.AND P2, PT, R9, RZ, PT ;  /* 0x000000ff0900720c */ /* 0x000fcc0003f45070 */
[----:B--2---:R-:W2:Y:S08]  /*0380*/  MUFU.RCP R15, R15 ;  /* 0x0000000f000f7308 */ /* 0x004eb00000001000 */
[----:B---3--:R-:W3:Y:S01]  /*0390*/  MUFU.RCP R14, R14 ;  /* 0x0000000e000e7308 */ /* 0x008ee20000001000 */
[----:B--2---:R-:W-:-:S07]  /*03a0*/  VIADD R10, R15, 0xffffffe ;  /* 0x0ffffffe0f0a7836 */ /* 0x004fce0000000000 */
[----:B------:R2:W4:Y:S01]  /*03b0*/  F2I.FTZ.U32.TRUNC.NTZ R11, R10 ;  /* 0x0000000a000b7305 */ /* 0x000522000021f000 */
[----:B---3--:R-:W-:-:S07]  /*03c0*/  VIADD R12, R14, 0xffffffe ;  /* 0x0ffffffe0e0c7836 */ /* 0x008fce0000000000 */
[----:B------:R3:W1:Y:S01]  /*03d0*/  F2I.FTZ.U32.TRUNC.NTZ R13, R12 ;  /* 0x0000000c000d7305 */ /* 0x000662000021f000 */
[----:B--2---:R-:W-:Y:S02]  /*03e0*/  IMAD.MOV.U32 R10, RZ, RZ, RZ ;  /* 0x000000ffff0a7224 */ /* 0x004fe400078e00ff */
[----:B----4-:R-:W-:Y:S02]  /*03f0*/  IMAD R17, R17, R11, RZ ;  /* 0x0000000b11117224 */ /* 0x010fe400078e02ff */
[----:B---3--:R-:W-:Y:S02]  /*0400*/  IMAD.MOV.U32 R12, RZ, RZ, RZ ;  /* 0x000000ffff0c7224 */ /* 0x008fe400078e00ff */
[----:B------:R-:W-:-:S04]  /*0410*/  IMAD.HI.U32 R10, R11, R17, R10 ;  /* 0x000000110b0a7227 */ /* 0x000fc800078e000a */
[----:B-1----:R-:W-:Y:S02]  /*0420*/  IMAD R15, R19, R13, RZ ;  /* 0x0000000d130f7224 */ /* 0x002fe400078e02ff */
[----:B------:R-:W-:-:S04]  /*0430*/  IMAD.HI.U32 R11, R10, UR4, RZ ;  /* 0x000000040a0b7c27 */ /* 0x000fc8000f8e00ff */
[----:B------:R-:W-:-:S04]  /*0440*/  IMAD.HI.U32 R13, R13, R15, R12 ;  /* 0x0000000f0d0d7227 */ /* 0x000fc800078e000c */
[----:B------:R-:W-:Y:S02]  /*0450*/  IMAD.MOV R15, RZ, RZ, -R11 ;  /* 0x000000ffff0f7224 */ /* 0x000fe400078e0a0b */
[----:B------:R-:W-:Y:S02]  /*0460*/  IMAD.HI.U32 R10, R13, UR5, RZ ;  /* 0x000000050d0a7c27 */ /* 0x000fe4000f8e00ff */
[----:B------:R-:W0:Y:S02]  /*0470*/  LDC R13, c[0x3][R4+0x28] ;  /* 0x00c00a00040d7b82 */ /* 0x000e240000000800 */
[----:B------:R-:W-:Y:S02]  /*0480*/  IMAD.MOV R12, RZ, RZ, -R10 ;  /* 0x000000ffff0c7224 */ /* 0x000fe400078e0a0a */
[----:B------:R-:W-:Y:S02]  /*0490*/  IMAD R15, R8, R15, UR4 ;  /* 0x00000004080f7e24 */ /* 0x000fe4000f8e020f */
[----:B------:R-:W-:-:S03]  /*04a0*/  IMAD R12, R9, R12, UR5 ;  /* 0x00000005090c7e24 */ /* 0x000fc6000f8e020c */
[----:B------:R-:W-:Y:S02]  /*04b0*/  ISETP.GE.U32.AND P3, PT, R15, R8, PT ;  /* 0x000000080f00720c */ /* 0x000fe40003f66070 */
[----:B------:R-:W-:-:S11]  /*04c0*/  ISETP.GE.U32.AND P0, PT, R12, R9, PT ;  /* 0x000000090c00720c */ /* 0x000fd60003f06070 */
[----:B------:R-:W-:Y:S02]  /*04d0*/  @P3 IMAD.IADD R15, R15, 0x1, -R8 ;  /* 0x000000010f0f3824 */ /* 0x000fe400078e0a08 */
[----:B------:R-:W-:Y:S02]  /*04e0*/  @P0 IMAD.IADD R12, R12, 0x1, -R9 ;  /* 0x000000010c0c0824 */ /* 0x000fe400078e0a09 */
[----:B------:R-:W-:Y:S01]  /*04f0*/  @P3 VIADD R11, R11, 0x1 ;  /* 0x000000010b0b3836 */ /* 0x000fe20000000000 */
[----:B------:R-:W-:Y:S01]  /*0500*/  ISETP.GE.U32.AND P4, PT, R15, R8, PT ;  /* 0x000000080f00720c */ /* 0x000fe20003f86070 */
[----:B------:R-:W-:Y:S01]  /*0510*/  @P0 VIADD R10, R10, 0x1 ;  /* 0x000000010a0a0836 */ /* 0x000fe20000000000 */
[----:B------:R-:W-:-:S11]  /*0520*/  ISETP.GE.U32.AND P1, PT, R12, R9, PT ;  /* 0x000000090c00720c */ /* 0x000fd60003f26070 */
[----:B------:R-:W-:Y:S01]  /*0530*/  @P4 VIADD R11, R11, 0x1 ;  /* 0x000000010b0b4836 */ /* 0x000fe20000000000 */
[----:B------:R-:W-:Y:S01]  /*0540*/  @!P5 LOP3.LUT R11, RZ, R8, RZ, 0x33, !PT ;  /* 0x00000008ff0bd212 */ /* 0x000fe200078e33ff */
[----:B------:R-:W-:Y:S01]  /*0550*/  @P1 VIADD R10, R10, 0x1 ;  /* 0x000000010a0a1836 */ /* 0x000fe20000000000 */
[----:B------:R-:W-:-:S04]  /*0560*/  @!P2 LOP3.LUT R10, RZ, R9, RZ, 0x33, !PT ;  /* 0x00000009ff0aa212 */ /* 0x000fc800078e33ff */
[----:B------:R-:W-:Y:S02]  /*0570*/  VIMNMX.U32 R8, PT, PT, R10, R11, PT ;  /* 0x0000000b0a087248 */ /* 0x000fe40003fe0000 */
[----:B0-----:R-:W-:Y:S01]  /*0580*/  IADD3 R13, PT, PT, R5, R13, R6 ;  /* 0x0000000d050d7210 */ /* 0x001fe20007ffe006 */
[----:B------:R-:W0:Y:S01]  /*0590*/  LDC.64 R10, c[0x4][0x8] ;  /* 0x01000200ff0a7b82 */ /* 0x000e220000000a00 */
[----:B------:R-:W-:Y:S02]  /*05a0*/  LOP3.LUT R8, RZ, R8, RZ, 0x33, !PT ;  /* 0x00000008ff087212 */ /* 0x000fe400078e33ff */
[----:B-----5:R-:W-:-:S03]  /*05b0*/  ISETP.GE.AND P0, PT, R13, R2, PT ;  /* 0x000000020d00720c */ /* 0x020fc60003f06270 */
[----:B------:R-:W-:-:S05]  /*05c0*/  IMAD R8, R9, R8, UR7 ;  /* 0x0000000709087e24 */ /* 0x000fca000f8e0208 */
[----:B------:R-:W-:-:S13]  /*05d0*/  ISETP.GT.OR P0, PT, R8, RZ, P0 ;  /* 0x000000ff0800720c */ /* 0x000fda0000704670 */
[----:B------:R-:W-:Y:S05]  /*05e0*/  @P0 BRA `(.L_x_2) ;  /* 0x0000000000240947 */ /* 0x000fea0003800000 */
[----:B------:R-:W1:Y:S01]  /*05f0*/  S2R R2, SR_LANEID ;  /* 0x0000000000027919 */ /* 0x000e620000000000 */
[----:B------:R-:W2:Y:S01]  /*0600*/  LDC.64 R4, c[0x4][RZ] ;  /* 0x01000000ff047b82 */ /* 0x000ea20000000a00 */
[----:B------:R-:W-:Y:S01]  /*0610*/  VOTEU.ANY UR6, UPT, PT ;  /* 0x0000000000067886 */ /* 0x000fe200038e0100 */
[----:B------:R-:W-:Y:S01]  /*0620*/  CREDUX.MIN.S32 UR12, R13 ;  /* 0x000000000d0c72cc */ /* 0x000fe20000008200 */
[----:B------:R-:W-:-:S12]  /*0630*/  UFLO.U32 UR6, UR6 ;  /* 0x00000006000672bd */ /* 0x000fd800080e0000 */
[----:B------:R-:W-:Y:S01]  /*0640*/  IMAD.U32 R9, RZ, RZ, UR12 ;  /* 0x0000000cff097e24 */ /* 0x000fe2000f8e00ff */
[----:B-1----:R-:W-:-:S13]  /*0650*/  ISETP.EQ.U32.AND P0, PT, R2, UR6, PT ;  /* 0x0000000602007c0c */ /* 0x002fda000bf02070 */
[----:B--2---:R1:W-:Y:S04]  /*0660*/  @P0 REDG.E.MIN.S32.STRONG.GPU desc[UR8][R4.64], R9 ;  /* 0x000000090400098e */ /* 0x0043e8000c92e308 */
[----:B------:R1:W5:Y:S02]  /*0670*/  LDG.E R2, desc[UR8][R4.64] ;  /* 0x0000000804027981 */ /* 0x000364000c1e1900 */
.L_x_2:
[----:B------:R-:W-:Y:S05]  /*0680*/  BSYNC.RECONVERGENT B0 ;  /* 0x0000000000007941 */ /* 0x000fea0003800200 */
.L_x_1:
[----:B01----:R-:W2:Y:S01]  /*0690*/  LDG.E R4, desc[UR8][R10.64] ;  /* 0x000000080a047981 */ /* 0x003ea2000c1e1900 */
[----:B------:R-:W-:Y:S01]  /*06a0*/  BSSY.RECONVERGENT B0, `(.L_x_3) ;  /* 0x000000b000007945 */ /* 0x000fe20003800200 */
[----:B--2---:R-:W-:-:S04]  /*06b0*/  ISETP.GT.AND P0, PT, R13, R4, PT ;  /* 0x000000040d00720c */ /* 0x004fc80003f04270 */
[----:B------:R-:W-:-:S13]  /*06c0*/  ISETP.LT.OR P0, PT, R8, 0x1, !P0 ;  /* 0x000000010800780c */ /* 0x000fda0004701670 */
[----:B------:R-:W-:Y:S05]  /*06d0*/  @P0 BRA `(.L_x_4) ;  /* 0x00000000001c0947 */ /* 0x000fea0003800000 */
[----:B------:R-:W0:Y:S01]  /*06e0*/  S2R R4, SR_LANEID ;  /* 0x0000000000047919 */ /* 0x000e220000000000 */
[----:B------:R-:W-:Y:S01]  /*06f0*/  VOTEU.ANY UR6, UPT, PT ;  /* 0x0000000000067886 */ /* 0x000fe200038e0100 */
[----:B------:R-:W-:Y:S01]  /*0700*/  CREDUX.MAX.S32 UR12, R13 ;  /* 0x000000000d0c72cc */ /* 0x000fe20000000200 */
[----:B------:R-:W-:-:S12]  /*0710*/  UFLO.U32 UR6, UR6 ;  /* 0x00000006000672bd */ /* 0x000fd800080e0000 */
[----:B------:R-:W-:Y:S01]  /*0720*/  IMAD.U32 R5, RZ, RZ, UR12 ;  /* 0x0000000cff057e24 */ /* 0x000fe2000f8e00ff */
[----:B0-----:R-:W-:-:S13]  /*0730*/  ISETP.EQ.U32.AND P0, PT, R4, UR6, PT ;  /* 0x0000000604007c0c */ /* 0x001fda000bf02070 */
[----:B------:R0:W-:Y:S02]  /*0740*/  @P0 REDG.E.MAX.S32.STRONG.GPU desc[UR8][R10.64], R5 ;  /* 0x000000050a00098e */ /* 0x0001e4000d12e308 */
.L_x_4:
[----:B------:R-:W-:Y:S05]  /*0750*/  BSYNC.RECONVERGENT B0 ;  /* 0x0000000000007941 */ /* 0x000fea0003800200 */
.L_x_3:
[C---:B------:R-:W-:Y:S02]  /*0760*/  IMAD.IADD R7, R0.reuse, 0x1, R7 ;  /* 0x0000000100077824 */ /* 0x040fe400078e0207 */
[----:B------:R-:W-:-:S03]  /*0770*/  IMAD.IADD R3, R0, 0x1, R3 ;  /* 0x0000000100037824 */ /* 0x000fc600078e0203 */
[----:B------:R-:W-:-:S13]  /*0780*/  ISETP.GE.U32.AND P0, PT, R7, 0x294, PT ;  /* 0x000002940700780c */ /* 0x000fda0003f06070 */
[----:B------:R-:W-:Y:S05]  /*0790*/  @!P0 BRA `(.L_x_5) ;  /* 0xfffffff800608947 */ /* 0x000fea000383ffff */
[----:B------:R-:W-:Y:S05]  /*07a0*/  EXIT ;  /* 0x000000000000794d */ /* 0x000fea0003800000 */
.L_x_0:
[----:B-1----:R-:W0:Y:S01]  /*07b0*/  I2F.U32.RP R8, R0 ;  /* 0x0000000000087306 */ /* 0x002e220000209000 */
[----:B------:R-:W-:Y:S01]  /*07c0*/  IMAD.IADD R4, R7, 0x1, R0 ;  /* 0x0000000107047824 */ /* 0x000fe200078e0200 */
[----:B------:R-:W-:Y:S01]  /*07d0*/  ISETP.NE.U32.AND P2, PT, R0, RZ, PT ;  /* 0x000000ff0000720c */ /* 0x000fe20003f45070 */
[----:B------:R-:W-:Y:S03]  /*07e0*/  BSSY.RECONVERGENT B0, `(.L_x_6) ;  /* 0x000005e000007945 */ /* 0x000fe60003800200 */
[C---:B------:R-:W-:Y:S02]  /*07f0*/  ISETP.GE.U32.AND P0, PT, R4.reuse, 0x294, PT ;  /* 0x000002940400780c */ /* 0x040fe40003f06070 */
[----:B------:R-:W-:Y:S02]  /*0800*/  VIMNMX.U32 R5, PT, PT, R4, 0x294, !PT ;  /* 0x0000029404057848 */ /* 0x000fe40007fe0000 */
[----:B------:R-:W-:-:S04]  /*0810*/  SEL R6, RZ, 0x1, P0 ;  /* 0x00000001ff067807 */ /* 0x000fc80000000000 */
[----:B------:R-:W-:Y:S01]  /*0820*/  IADD3 R5, PT, PT, R5, -R4, -R6 ;  /* 0x8000000405057210 */ /* 0x000fe20007ffe806 */
[----:B0-----:R-:W0:Y:S02]  /*0830*/  MUFU.RCP R8, R8 ;  /* 0x0000000800087308 */ /* 0x001e240000001000 */
[----:B0-----:R-:W-:-:S06]  /*0840*/  VIADD R2, R8, 0xffffffe ;  /* 0x0ffffffe08027836 */ /* 0x001fcc0000000000 */
[----:B------:R0:W1:Y:S02]  /*0850*/  F2I.FTZ.U32.TRUNC.NTZ R3, R2 ;  /* 0x0000000200037305 */ /* 0x000064000021f000 */
[----:B0-----:R-:W-:Y:S02]  /*0860*/  IMAD.MOV.U32 R2, RZ, RZ, RZ ;  /* 0x000000ffff027224 */ /* 0x001fe400078e00ff */
[----:B-1----:R-:W-:-:S04]  /*0870*/  IMAD.MOV R9, RZ, RZ, -R3 ;  /* 0x000000ffff097224 */ /* 0x002fc800078e0a03 */
[----:B------:R-:W-:-:S04]  /*0880*/  IMAD R9, R9, R0, RZ ;  /* 0x0000000009097224 */ /* 0x000fc800078e02ff */
[----:B------:R-:W-:-:S06]  /*0890*/  IMAD.HI.U32 R8, R3, R9, R2 ;  /* 0x0000000903087227 */ /* 0x000fcc00078e0002 */
[----:B------:R-:W-:-:S04]  /*08a0*/  IMAD.HI.U32 R3, R8, R5, RZ ;  /* 0x0000000508037227 */ /* 0x000fc800078e00ff */
[----:B------:R-:W-:-:S04]  /*08b0*/  IMAD.MOV R2, RZ, RZ, -R3 ;  /* 0x000000ffff027224 */ /* 0x000fc800078e0a03 */
[----:B------:R-:W-:-:S05]  /*08c0*/  IMAD R5, R0, R2, R5 ;  /* 0x0000000200057224 */ /* 0x000fca00078e0205 */
[----:B------:R-:W-:-:S13]  /*08d0*/  ISETP.GE.U32.AND P0, PT, R5, R0, PT ;  /* 0x000000000500720c */ /* 0x000fda0003f06070 */
[----:B------:R-:W-:Y:S02]  /*08e0*/  @P0 IMAD.IADD R5, R5, 0x1, -R0 ;  /* 0x0000000105050824 */ /* 0x000fe400078e0a00 */
[----:B------:R-:W-:-:S03]  /*08f0*/  @P0 VIADD R3, R3, 0x1 ;  /* 0x0000000103030836 */ /* 0x000fc60000000000 */
[----:B------:R-:W-:-:S13]  /*0900*/  ISETP.GE.U32.AND P1, PT, R5, R0, PT ;  /* 0x000000000500720c */ /* 0x000fda0003f26070 */
[----:B------:R-:W-:Y:S01]  /*0910*/  @P1 VIADD R3, R3, 0x1 ;  /* 0x0000000103031836 */ /* 0x000fe20000000000 */
[----:B------:R-:W-:-:S05]  /*0920*/  @!P2 LOP3.LUT R3, RZ, R0, RZ, 0x33, !PT ;  /* 0x00000000ff03a212 */ /* 0x000fca00078e33ff */
[----:B------:R-:W-:-:S05]  /*0930*/  IMAD.IADD R2, R6, 0x1, R3 ;  /* 0x0000000106027824 */ /* 0x000fca00078e0203 */
[----:B------:R-:W-:-:S04]  /*0940*/  LOP3.LUT R3, R2, 0x3, RZ, 0xc0, !PT ;  /* 0x0000000302037812 */ /* 0x000fc800078ec0ff */
[----:B------:R-:W-:-:S13]  /*0950*/  ISETP.NE.AND P0, PT, R3, 0x3, PT ;  /* 0x000000030300780c */ /* 0x000fda0003f05270 */
[----:B------:R-:W-:Y:S05]  /*0960*/  @!P0 BRA `(.L_x_7) ;  /* 0x0000000400148947 */ /* 0x000fea0003800000 */
[----:B------:R-:W0:Y:S08]  /*0970*/  LDC.64 R8, c[0x4][RZ] ;  /* 0x01000000ff087b82 */ /* 0x000e300000000a00 */
[----:B------:R-:W1:Y:S01]  /*0980*/  LDC R3, c[0x3][0x164] ;  /* 0x00c05900ff037b82 */ /* 0x000e620000000800 */
[----:B0-----:R0:W5:Y:S01]  /*0990*/  LDG.E R4, desc[UR8][R8.64] ;  /* 0x0000000808047981 */ /* 0x001162000c1e1900 */
[----:B------:R-:W-:-:S05]  /*09a0*/  VIADD R5, R2, 0x1 ;  /* 0x0000000102057836 */ /* 0x000fca0000000000 */
[----:B------:R-:W-:Y:S02]  /*09b0*/  LOP3.LUT R6, R5, 0x3, RZ, 0xc0, !PT ;  /* 0x0000000305067812 */ /* 0x000fe400078ec0ff */
[----:B------:R-:W-:-:S03]  /*09c0*/  PRMT R5, R7, 0x7610, R5 ;  /* 0x0000761007057816 */ /* 0x000fc60000000005 */
[----:B------:R-:W-:Y:S02]  /*09d0*/  IMAD R10, R6, R0, R7 ;  /* 0x00000000060a7224 */ /* 0x000fe400078e0207 */
[----:B------:R-:W-:Y:S02]  /*09e0*/  IMAD.MOV R6, RZ, RZ, -R6 ;  /* 0x000000ffff067224 */ /* 0x000fe400078e0a06 */
[----:B01----:R-:W-:-:S07]  /*09f0*/  IMAD.MOV.U32 R7, RZ, RZ, R10 ;  /* 0x000000ffff077224 */ /* 0x003fce00078e000a */
.L_x_12:
[C---:B------:R-:W-:Y:S01]  /*0a00*/  LOP3.LUT R10, R5.reuse, 0xffff, RZ, 0xc0, !PT ;  /* 0x0000ffff050a7812 */ /* 0x040fe200078ec0ff */
[----:B------:R-:W-:Y:S01]  /*0a10*/  UMOV UR5, 0x58 ;  /* 0x0000005800057882 */ /* 0x000fe20000000000 */
[----:B0-----:R-:W-:Y:S01]  /*0a20*/  PRMT R11, R5, 0x9910, RZ ;  /* 0x00009910050b7816 */ /* 0x001fe200000000ff */
[----:B------:R-:W-:Y:S01]  /*0a30*/  UMOV UR4, 0x28 ;  /* 0x0000002800047882 */ /* 0x000fe20000000000 */
[----:B------:R-:W-:Y:S01]  /*0a40*/  BSSY.RECONVERGENT B1, `(.L_x_8) ;  /* 0x0000026000017945 */ /* 0x000fe20003800200 */
[C---:B------:R-:W-:Y:S02]  /*0a50*/  IMAD R8, R10.reuse, 0xcccd, RZ ;  /* 0x0000cccd0a087824 */ /* 0x040fe400078e02ff */
        /* <DEDUP_REMOVED lines=9> */
[----:B------:R-:W-:Y:S02]  /*0af0*/  IMAD.MOV R13, RZ, RZ, -R9 ;  /* 0x000000ffff0d7224 */ /* 0x000fe400078e0a09 */
[----:B------:R-:W-:-:S03]  /*0b00*/  IMAD.MOV.U32 R9, RZ, RZ, R11 ;  /* 0x000000ffff097224 */ /* 0x000fc600078e000b */
[----:B------:R-:W-:Y:S01]  /*0b10*/  PRMT R11, R13, 0x7710, RZ ;  /* 0x000077100d0b7816 */ /* 0x000fe200000000ff */
[----:B------:R-:W-:Y:S01]  /*0b20*/  IMAD R9, R12, -0x5, R9 ;  /* 0xfffffffb0c097824 */ /* 0x000fe200078e0209 */
[----:B------:R-:W-:-:S03]  /*0b30*/  LEA R12, R10, UR5, 0x2 ;  /* 0x000000050a0c7c11 */ /* 0x000fc6000f8e10ff */
[----:B------:R-:W-:Y:S02]  /*0b40*/  IMAD.IADD R8, R8, 0x1, R11 ;  /* 0x0000000108087824 */ /* 0x000fe400078e020b */
[----:B------:R-:W-:Y:S01]  /*0b50*/  IMAD.SHL.U32 R9, R9, 0x4, RZ ;  /* 0x0000000409097824 */ /* 0x000fe200078e00ff */
[----:B------:R-:W0:Y:S02]  /*0b60*/  LDC R12, c[0x3][R12] ;  /* 0x00c000000c0c7b82 */ /* 0x000e240000000800 */
[----:B------:R-:W-:Y:S02]  /*0b70*/  LOP3.LUT R8, R8, 0xff, RZ, 0xc0, !PT ;  /* 0x000000ff08087812 */ /* 0x000fe400078ec0ff */
[----:B------:R-:W-:Y:S02]  /*0b80*/  LOP3.LUT R10, R9, 0x3fffc, RZ, 0xe2, !PT ;  /* 0x0003fffc090a7812 */ /* 0x000fe400078ee2ff */
[----:B------:R-:W-:Y:S02]  /*0b90*/  LEA R11, R8, UR4, 0x2 ;  /* 0x00000004080b7c11 */ /* 0x000fe4000f8e10ff */
[----:B------:R-:W1:Y:S08]  /*0ba0*/  LDC.64 R8, c[0x4][0x8] ;  /* 0x01000200ff087b82 */ /* 0x000e700000000a00 */
[----:B------:R-:W0:Y:S08]  /*0bb0*/  LDC R10, c[0x3][R10] ;  /* 0x00c000000a0a7b82 */ /* 0x000e300000000800 */
[----:B------:R-:W0:Y:S02]  /*0bc0*/  LDC R11, c[0x3][R11] ;  /* 0x00c000000b0b7b82 */ /* 0x000e240000000800 */
[----:B0-----:R-:W-:-:S04]  /*0bd0*/  IADD3 R15, PT, PT, R12, R11, R10 ;  /* 0x0000000b0c0f7210 */ /* 0x001fc80007ffe00a */
[----:B-----5:R-:W-:-:S04]  /*0be0*/  ISETP.GE.AND P0, PT, R15, R4, PT ;  /* 0x000000040f00720c */ /* 0x020fc80003f06270 */
[----:B------:R-:W-:-:S13]  /*0bf0*/  ISETP.GT.OR P0, PT, R3, RZ, P0 ;  /* 0x000000ff0300720c */ /* 0x000fda0000704670 */
[----:B-1----:R-:W-:Y:S05]  /*0c00*/  @P0 BRA `(.L_x_9) ;  /* 0x0000000000240947 */ /* 0x002fea0003800000 */
[----:B------:R-:W0:Y:S01]  /*0c10*/  S2R R4, SR_LANEID ;  /* 0x0000000000047919 */ /* 0x000e220000000000 */
[----:B------:R-:W1:Y:S01]  /*0c20*/  LDC.64 R10, c[0x4][RZ] ;  /* 0x01000000ff0a7b82 */ /* 0x000e620000000a00 */
[----:B------:R-:W-:Y:S01]  /*0c30*/  VOTEU.ANY UR4, UPT, PT ;  /* 0x0000000000047886 */ /* 0x000fe200038e0100 */
[----:B------:R-:W-:Y:S01]  /*0c40*/  CREDUX.MIN.S32 UR5, R15 ;  /* 0x000000000f0572cc */ /* 0x000fe20000008200 */
[----:B------:R-:W-:-:S12]  /*0c50*/  UFLO.U32 UR4, UR4 ;  /* 0x00000004000472bd */ /* 0x000fd800080e0000 */
[----:B------:R-:W-:Y:S01]  /*0c60*/  IMAD.U32 R13, RZ, RZ, UR5 ;  /* 0x00000005ff0d7e24 */ /* 0x000fe2000f8e00ff */
[----:B0-----:R-:W-:-:S13]  /*0c70*/  ISETP.EQ.U32.AND P0, PT, R4, UR4, PT ;  /* 0x0000000404007c0c */ /* 0x001fda000bf02070 */
[----:B-1----:R0:W-:Y:S04]  /*0c80*/  @P0 REDG.E.MIN.S32.STRONG.GPU desc[UR8][R10.64], R13 ;  /* 0x0000000d0a00098e */ /* 0x0021e8000c92e308 */
[----:B------:R0:W5:Y:S02]  /*0c90*/  LDG.E R4, desc[UR8][R10.64] ;  /* 0x000000080a047981 */ /* 0x000164000c1e1900 */
.L_x_9:
[----:B------:R-:W-:Y:S05]  /*0ca0*/  BSYNC.RECONVERGENT B1 ;  /* 0x0000000000017941 */ /* 0x000fea0003800200 */
.L_x_8:
[----:B0-----:R-:W2:Y:S01]  /*0cb0*/  LDG.E R10, desc[UR8][R8.64] ;  /* 0x00000008080a7981 */ /* 0x001ea2000c1e1900 */
[----:B------:R-:W-:Y:S01]  /*0cc0*/  VIADD R6, R6, 0x1 ;  /* 0x0000000106067836 */ /* 0x000fe20000000000 */
[----:B------:R-:W-:Y:S04]  /*0cd0*/  BSSY.RECONVERGENT B1, `(.L_x_10) ;  /* 0x000000c000017945 */ /* 0x000fe80003800200 */
[----:B------:R-:W-:Y:S02]  /*0ce0*/  ISETP.NE.AND P1, PT, R6, RZ, PT ;  /* 0x000000ff0600720c */ /* 0x000fe40003f25270 */
        /* <DEDUP_REMOVED lines=10> */
.L_x_11:
[----:B------:R-:W-:Y:S05]  /*0d90*/  BSYNC.RECONVERGENT B1 ;  /* 0x0000000000017941 */ /* 0x000fea0003800200 */
.L_x_10:
[----:B------:R-:W-:Y:S01]  /*0da0*/  IMAD.IADD R5, R0, 0x1, R5 ;  /* 0x0000000100057824 */ /* 0x000fe200078e0205 */
[----:B------:R-:W-:Y:S06]  /*0db0*/  @P1 BRA `(.L_x_12) ;  /* 0xfffffffc00101947 */ /* 0x000fec000383ffff */
.L_x_7:
[----:B------:R-:W-:Y:S05]  /*0dc0*/  BSYNC.RECONVERGENT B0 ;  /* 0x0000000000007941 */ /* 0x000fea0003800200 */
.L_x_6:
[----:B------:R-:W-:-:S13]  /*0dd0*/  ISETP.GE.U32.AND P0, PT, R2, 0x3, PT ;  /* 0x000000030200780c */ /* 0x000fda0003f06070 */
[----:B------:R-:W-:Y:S05]  /*0de0*/  @!P0 EXIT ;  /* 0x000000000000894d */ /* 0x000fea0003800000 */
[----:B------:R-:W1:Y:S08]  /*0df0*/  LDC.64 R2, c[0x4][RZ] ;  /* 0x01000000ff027b82 */ /* 0x000e700000000a00 */
[----:B------:R-:W2:Y:S01]  /*0e00*/  LDC R6, c[0x3][0x164] ;  /* 0x00c05900ff067b82 */ /* 0x000ea20000000800 */
[----:B-1----:R1:W5:Y:S01]  /*0e10*/  LDG.E R14, desc[UR8][R2.64] ;  /* 0x00000008020e7981 */ /* 0x002362000c1e1900 */
[C---:B0-----:R-:W-:Y:S01]  /*0e20*/  PRMT R8, R0.reuse, 0x9910, RZ ;  /* 0x0000991000087816 */ /* 0x041fe200000000ff */
[----:B------:R-:W-:Y:S01]  /*0e30*/  IMAD R11, R0, 0x2, R7 ;  /* 0x00000002000b7824 */ /* 0x000fe200078e0207 */
[C---:B------:R-:W-:Y:S01]  /*0e40*/  PRMT R9, R7.reuse, 0x7610, R9 ;  /* 0x0000761007097816 */ /* 0x040fe20000000009 */
[----:B------:R-:W-:-:S02]  /*0e50*/  IMAD.IADD R13, R7, 0x1, R0 ;  /* 0x00000001070d7824 */ /* 0x000fc400078e0200 */
[----:B------:R-:W-:-:S07]  /*0e60*/  IMAD R15, R8, 0x3, R7 ;  /* 0x00000003080f7824 */ /* 0x000fce00078e0207 */
.L_x_29:
[C---:B-----5:R-:W-:Y:S01]  /*0e70*/  LOP3.LUT R4, R9.reuse, 0xffff, RZ, 0xc0, !PT ;  /* 0x0000ffff09047812 */ /* 0x060fe200078ec0ff */
[----:B------:R-:W-:Y:S01]  /*0e80*/  BSSY.RECONVERGENT B0, `(.L_x_13) ;  /* 0x0000028000007945 */ /* 0x000fe20003800200 */
[----:B0-----:R-:W-:-:S03]  /*0e90*/  PRMT R5, R9, 0x9910, RZ ;  /* 0x0000991009057816 */ /* 0x001fc600000000ff */
[C---:B-1----:R-:W-:Y:S02]  /*0ea0*/  IMAD R2, R4.reuse, 0xcccd, RZ ;  /* 0x0000cccd04027824 */ /* 0x042fe400078e02ff */
[----:B------:R-:W-:-:S03]  /*0eb0*/  IMAD R4, R4, 0x8889, RZ ;  /* 0x0000888904047824 */ /* 0x000fc600078e02ff */
[----:B------:R-:W-:-:S04]  /*0ec0*/  SHF.R.U32.HI R2, RZ, 0x12, R2 ;  /* 0x00000012ff027819 */ /* 0x000fc80000011602 */
        /* <DEDUP_REMOVED lines=9> */
[----:B------:R-:W-:Y:S02]  /*0f60*/  IMAD R3, R10, -0x5, R3 ;  /* 0xfffffffb0a037824 */ /* 0x000fe400078e0203 */
[----:B------:R-:W-:Y:S02]  /*0f70*/  IMAD.MOV.U32 R10, RZ, RZ, 0x58 ;  /* 0x00000058ff0a7424 */ /* 0x000fe400078e00ff */
[----:B------:R-:W-:Y:S01]  /*0f80*/  IMAD.IADD R2, R2, 0x1, R5 ;  /* 0x0000000102027824 */ /* 0x000fe200078e0205 */
[----:B------:R-:W-:Y:S01]  /*0f90*/  SHF.R.U32.HI R5, RZ, 0x14, R4 ;  /* 0x00000014ff057819 */ /* 0x000fe20000011604 */
[----:B------:R-:W-:Y:S02]  /*0fa0*/  IMAD.SHL.U32 R4, R3, 0x4, RZ ;  /* 0x0000000403047824 */ /* 0x000fe400078e00ff */
[----:B------:R-:W-:Y:S01]  /*0fb0*/  IMAD.MOV.U32 R12, RZ, RZ, 0x28 ;  /* 0x00000028ff0c7424 */ /* 0x000fe200078e00ff */
[----:B------:R-:W-:Y:S01]  /*0fc0*/  LOP3.LUT R3, R2, 0xff, RZ, 0xc0, !PT ;  /* 0x000000ff02037812 */ /* 0x000fe200078ec0ff */
[----:B------:R-:W-:Y:S01]  /*0fd0*/  IMAD R16, R5, 0x4, R10 ;  /* 0x0000000405107824 */ /* 0x000fe200078e020a */
[----:B------:R-:W-:-:S03]  /*0fe0*/  LOP3.LUT R4, R4, 0x3fffc, RZ, 0xe2, !PT ;  /* 0x0003fffc04047812 */ /* 0x000fc600078ee2ff */
[----:B------:R-:W-:Y:S02]  /*0ff0*/  IMAD R5, R3, 0x4, R12 ;  /* 0x0000000403057824 */ /* 0x000fe400078e020c */
[----:B------:R-:W0:Y:S08]  /*1000*/  LDC R16, c[0x3][R16] ;  /* 0x00c0000010107b82 */ /* 0x000e300000000800 */
[----:B------:R-:W0:Y:S08]  /*1010*/  LDC R4, c[0x3][R4] ;  /* 0x00c0000004047b82 */ /* 0x000e300000000800 */
[----:B------:R-:W0:Y:S08]  /*1020*/  LDC R5, c[0x3][R5] ;  /* 0x00c0000005057b82 */ /* 0x000e300000000800 */
[----:B------:R-:W1:Y:S01]  /*1030*/  LDC.64 R2, c[0x4][0x8] ;  /* 0x01000200ff027b82 */ /* 0x000e620000000a00 */
[----:B0-----:R-:W-:-:S04]  /*1040*/  IADD3 R19, PT, PT, R16, R5, R4 ;  /* 0x0000000510137210 */ /* 0x001fc80007ffe004 */
[----:B------:R-:W-:-:S04]  /*1050*/  ISETP.GE.AND P0, PT, R19, R14, PT ;  /* 0x0000000e1300720c */ /* 0x000fc80003f06270 */
[----:B--2---:R-:W-:-:S13]  /*1060*/  ISETP.GT.OR P0, PT, R6, RZ, P0 ;  /* 0x000000ff0600720c */ /* 0x004fda0000704670 */
        /* <DEDUP_REMOVED lines=8> */
[----:B-1----:R0:W-:Y:S02]  /*10f0*/  @P0 REDG.E.MIN.S32.STRONG.GPU desc[UR8][R4.64], R17 ;  /* 0x000000110400098e */ /* 0x0021e4000c92e308 */
.L_x_14:
[----:B------:R-:W-:Y:S05]  /*1100*/  BSYNC.RECONVERGENT B0 ;  /* 0x0000000000007941 */ /* 0x000fea0003800200 */
.L_x_13:
[----:B------:R-:W2:Y:S01]  /*1110*/  LDG.E R14, desc[UR8][R2.64] ;  /* 0x00000008020e7981 */ /* 0x000ea2000c1e1900 */
[----:B0-----:R-:W0:Y:S01]  /*1120*/  LDC.64 R4, c[0x4][RZ] ;  /* 0x01000000ff047b82 */ /* 0x001e220000000a00 */
[----:B------:R-:W-:Y:S01]  /*1130*/  BSSY.RECONVERGENT B0, `(.L_x_15) ;  /* 0x000000b000007945 */ /* 0x000fe20003800200 */
[----:B--2---:R-:W-:-:S04]  /*1140*/  ISETP.GT.AND P0, PT, R19, R14, PT ;  /* 0x0000000e1300720c */ /* 0x004fc80003f04270 */
[----:B------:R-:W-:-:S13]  /*1150*/  ISETP.LT.OR P0, PT, R6, 0x1, !P0 ;  /* 0x000000010600780c */ /* 0x000fda0004701670 */
[----:B0-----:R-:W-:Y:S05]  /*1160*/  @P0 BRA `(.L_x_16) ;  /* 0x00000000001c0947 */ /* 0x001fea0003800000 */
[----:B------:R-:W0:Y:S01]  /*1170*/  S2R R14, SR_LANEID ;  /* 0x00000000000e7919 */ /* 0x000e220000000000 */
[----:B------:R-:W-:Y:S01]  /*1180*/  VOTEU.ANY UR4, UPT, PT ;  /* 0x0000000000047886 */ /* 0x000fe200038e0100 */
[----:B------:R-:W-:Y:S01]  /*1190*/  CREDUX.MAX.S32 UR5, R19 ;  /* 0x00000000130572cc */ /* 0x000fe20000000200 */
[----:B------:R-:W-:-:S12]  /*11a0*/  UFLO.U32 UR4, UR4 ;  /* 0x00000004000472bd */ /* 0x000fd800080e0000 */
[----:B------:R-:W-:Y:S01]  /*11b0*/  IMAD.U32 R17, RZ, RZ, UR5 ;  /* 0x00000005ff117e24 */ /* 0x000fe2000f8e00ff */
[----:B0-----:R-:W-:-:S13]  /*11c0*/  ISETP.EQ.U32.AND P0, PT, R14, UR4, PT ;  /* 0x000000040e007c0c */ /* 0x001fda000bf02070 */
[----:B------:R0:W-:Y:S02]  /*11d0*/  @P0 REDG.E.MAX.S32.STRONG.GPU desc[UR8][R2.64], R17 ;  /* 0x000000110200098e */ /* 0x0001e4000d12e308 */
.L_x_16:
[----:B------:R-:W-:Y:S05]  /*11e0*/  BSYNC.RECONVERGENT B0 ;  /* 0x0000000000007941 */ /* 0x000fea0003800200 */
.L_x_15:
[----:B------:R-:W2:Y:S01]  /*11f0*/  LDG.E R14, desc[UR8][R4.64] ;  /* 0x00000008040e7981 */ /* 0x000ea2000c1e1900 */
[C---:B0-----:R-:W-:Y:S01]  /*1200*/  LOP3.LUT R17, R13.reuse, 0xffff, RZ, 0xc0, !PT ;  /* 0x0000ffff0d117812 */ /* 0x041fe200078ec0ff */
[----:B------:R-:W-:Y:S01]  /*1210*/  BSSY.RECONVERGENT B0, `(.L_x_17) ;  /* 0x0000024000007945 */ /* 0x000fe20003800200 */
[----:B------:R-:W-:-:S03]  /*1220*/  PRMT R20, R13, 0x9910, RZ ;  /* 0x000099100d147816 */ /* 0x000fc600000000ff */
[C---:B------:R-:W-:Y:S02]  /*1230*/  IMAD R16, R17.reuse, 0xcccd, RZ ;  /* 0x0000cccd11107824 */ /* 0x040fe400078e02ff */
        /* <DEDUP_REMOVED lines=12> */
[----:B------:R-:W-:-:S03]  /*1300*/  SHF.R.U32.HI R19, RZ, 0x14, R17 ;  /* 0x00000014ff137819 */ /* 0x000fc60000011611 */
[----:B------:R-:W-:Y:S02]  /*1310*/  IMAD.IADD R16, R16, 0x1, R21 ;  /* 0x0000000110107824 */ /* 0x000fe400078e0215 */
[----:B------:R-:W-:Y:S02]  /*1320*/  IMAD.SHL.U32 R18, R18, 0x4, RZ ;  /* 0x0000000412127824 */ /* 0x000fe400078e00ff */
[----:B------:R-:W-:Y:S01]  /*1330*/  IMAD R19, R19, 0x4, R10 ;  /* 0x0000000413137824 */ /* 0x000fe200078e020a */
[----:B------:R-:W-:Y:S02]  /*1340*/  LOP3.LUT R17, R16, 0xff, RZ, 0xc0, !PT ;  /* 0x000000ff10117812 */ /* 0x000fe400078ec0ff */
[----:B------:R-:W-:-:S03]  /*1350*/  LOP3.LUT R16, R18, 0x3fffc, RZ, 0xe2, !PT ;  /* 0x0003fffc12107812 */ /* 0x000fc600078ee2ff */
[----:B------:R-:W-:Y:S01]  /*1360*/  IMAD R17, R17, 0x4, R12 ;  /* 0x0000000411117824 */ /* 0x000fe200078e020c */
[----:B------:R-:W0:Y:S08]  /*1370*/  LDC R19, c[0x3][R19] ;  /* 0x00c0000013137b82 */ /* 0x000e300000000800 */
[----:B------:R-:W0:Y:S08]  /*1380*/  LDC R16, c[0x3][R16] ;  /* 0x00c0000010107b82 */ /* 0x000e300000000800 */
[----:B------:R-:W0:Y:S02]  /*1390*/  LDC R17, c[0x3][R17] ;  /* 0x00c0000011117b82 */ /* 0x000e240000000800 */
[----:B0-----:R-:W-:-:S04]  /*13a0*/  IADD3 R21, PT, PT, R19, R17, R16 ;  /* 0x0000001113157210 */ /* 0x001fc80007ffe010 */
[----:B--2---:R-:W-:-:S04]  /*13b0*/  ISETP.GE.AND P0, PT, R21, R14, PT ;  /* 0x0000000e1500720c */ /* 0x004fc80003f06270 */
[----:B------:R-:W-:-:S13]  /*13c0*/  ISETP.GT.OR P0, PT, R6, RZ, P0 ;  /* 0x000000ff0600720c */ /* 0x000fda0000704670 */
[----:B------:R-:W-:Y:S05]  /*13d0*/  @P0 BRA `(.L_x_18) ;  /* 0x00000000001c0947 */ /* 0x000fea0003800000 */
[----:B------:R-:W0:Y:S01]  /*13e0*/  S2R R14, SR_LANEID ;  /* 0x00000000000e7919 */ /* 0x000e220000000000 */
[----:B------:R-:W-:Y:S01]  /*13f0*/  VOTEU.ANY UR4, UPT, PT ;  /* 0x0000000000047886 */ /* 0x000fe200038e0100 */
[----:B------:R-:W-:Y:S01]  /*1400*/  CREDUX.MIN.S32 UR5, R21 ;  /* 0x00000000150572cc */ /* 0x000fe20000008200 */
[----:B------:R-:W-:-:S12]  /*1410*/  UFLO.U32 UR4, UR4 ;  /* 0x00000004000472bd */ /* 0x000fd800080e0000 */
[----:B------:R-:W-:Y:S01]  /*1420*/  IMAD.U32 R17, RZ, RZ, UR5 ;  /* 0x00000005ff117e24 */ /* 0x000fe2000f8e00ff */
[----:B0-----:R-:W-:-:S13]  /*1430*/  ISETP.EQ.U32.AND P0, PT, R14, UR4, PT ;  /* 0x000000040e007c0c */ /* 0x001fda000bf02070 */
[----:B------:R0:W-:Y:S02]  /*1440*/  @P0 REDG.E.MIN.S32.STRONG.GPU desc[UR8][R4.64], R17 ;  /* 0x000000110400098e */ /* 0x0001e4000c92e308 */
.L_x_18:
[----:B------:R-:W-:Y:S05]  /*1450*/  BSYNC.RECONVERGENT B0 ;  /* 0x0000000000007941 */ /* 0x000fea0003800200 */
.L_x_17:
[----:B------:R-:W2:Y:S01]  /*1460*/  LDG.E R14, desc[UR8][R2.64] ;  /* 0x00000008020e7981 */ /* 0x000ea2000c1e1900 */
[----:B------:R-:W-:Y:S01]  /*1470*/  BSSY.RECONVERGENT B0, `(.L_x_19) ;  /* 0x000000b000007945 */ /* 0x000fe20003800200 */
[----:B--2---:R-:W-:-:S04]  /*1480*/  ISETP.GT.AND P0, PT, R21, R14, PT ;  /* 0x0000000e1500720c */ /* 0x004fc80003f04270 */
[----:B------:R-:W-:-:S13]  /*1490*/  ISETP.LT.OR P0, PT, R6, 0x1, !P0 ;  /* 0x000000010600780c */ /* 0x000fda0004701670 */
[----:B------:R-:W-:Y:S05]  /*14a0*/  @P0 BRA `(.L_x_20) ;  /* 0x00000000001c0947 */ /* 0x000fea0003800000 */
[----:B------:R-:W1:Y:S01]  /*14b0*/  S2R R14, SR_LANEID ;  /* 0x00000000000e7919 */ /* 0x000e620000000000 */
[----:B------:R-:W-:Y:S01]  /*14c0*/  VOTEU.ANY UR4, UPT, PT ;  /* 0x0000000000047886 */ /* 0x000fe200038e0100 */
[----:B------:R-:W-:Y:S01]  /*14d0*/  CREDUX.MAX.S32 UR5, R21 ;  /* 0x00000000150572cc */ /* 0x000fe20000000200 */
[----:B------:R-:W-:-:S12]  /*14e0*/  UFLO.U32 UR4, UR4 ;  /* 0x00000004000472bd */ /* 0x000fd800080e0000 */
[----:B0-----:R-:W-:Y:S01]  /*14f0*/  IMAD.U32 R17, RZ, RZ, UR5 ;  /* 0x00000005ff117e24 */ /* 0x001fe2000f8e00ff */
[----:B-1----:R-:W-:-:S13]  /*1500*/  ISETP.EQ.U32.AND P0, PT, R14, UR4, PT ;  /* 0x000000040e007c0c */ /* 0x002fda000bf02070 */
[----:B------:R1:W-:Y:S02]  /*1510*/  @P0 REDG.E.MAX.S32.STRONG.GPU desc[UR8][R2.64], R17 ;  /* 0x000000110200098e */ /* 0x0003e4000d12e308 */
.L_x_20:
[----:B------:R-:W-:Y:S05]  /*1520*/  BSYNC.RECONVERGENT B0 ;  /* 0x0000000000007941 */ /* 0x000fea0003800200 */
.L_x_19:
[----:B------:R-:W2:Y:S01]  /*1530*/  LDG.E R14, desc[UR8][R4.64] ;  /* 0x00000008040e7981 */ /* 0x000ea2000c1e1900 */
[----:B------:R-:W-:Y:S01]  /*1540*/  IMAD R16, R0, 0x2, R9 ;  /* 0x0000000200107824 */ /* 0x000fe200078e0209 */
[----:B------:R-:W-:Y:S01]  /*1550*/  LOP3.LUT R18, R11, 0xffff, RZ, 0xc0, !PT ;  /* 0x0000ffff0b127812 */ /* 0x000fe200078ec0ff */
[----:B------:R-:W-:Y:S03]  /*1560*/  BSSY.RECONVERGENT B0, `(.L_x_21) ;  /* 0x000002c000007945 */ /* 0x000fe60003800200 */
[----:B------:R-:W-:Y:S01]  /*1570*/  LOP3.LUT R16, R16, 0xffff, RZ, 0xc0, !PT ;  /* 0x0000ffff10107812 */ /* 0x000fe200078ec0ff */
[----:B------:R-:W-:-:S04]  /*1580*/  IMAD R18, R18, 0xcccd, RZ ;  /* 0x0000cccd12127824 */ /* 0x000fc800078e02ff */
[C---:B01----:R-:W-:Y:S01]  /*1590*/  IMAD R17, R16.reuse, 0xcccd, RZ ;  /* 0x0000cccd10117824 */ /* 0x043fe200078e02ff */
[----:B------:R-:W-:Y:S01]  /*15a0*/  SHF.R.U32.HI R18, RZ, 0x12, R18 ;  /* 0x00000012ff127819 */ /* 0x000fe20000011612 */
[----:B------:R-:W-:-:S03]  /*15b0*/  IMAD R21, R16, 0x8889, RZ ;  /* 0x0000888910157824 */ /* 0x000fc600078e02ff */
[----:B------:R-:W-:Y:S02]  /*15c0*/  SHF.R.U32.HI R17, RZ, 0x12, R17 ;  /* 0x00000012ff117819 */ /* 0x000fe40000011611 */
[----:B------:R-:W-:Y:S02]  /*15d0*/  PRMT R20, R18, 0x9910, RZ ;  /* 0x0000991012147816 */ /* 0x000fe400000000ff */
[----:B------:R-:W-:Y:S02]  /*15e0*/  PRMT R19, R17, 0x9910, RZ ;  /* 0x0000991011137816 */ /* 0x000fe400000000ff */
[----:B------:R-:W-:-:S03]  /*15f0*/  SHF.R.U32.HI R21, RZ, 0x14, R21 ;  /* 0x00000014ff157819 */ /* 0x000fc60000011615 */
[----:B------:R-:W-:Y:S02]  /*1600*/  IMAD R19, R19, 0xab, RZ ;  /* 0x000000ab13137824 */ /* 0x000fe400078e02ff */
[----:B------:R-:W-:-:S03]  /*1610*/  IMAD R21, R21, 0x4, R10 ;  /* 0x0000000415157824 */ /* 0x000fc600078e020a */
[----:B------:R-:W-:-:S03]  /*1620*/  LOP3.LUT R19, R19, 0xffff, RZ, 0xc0, !PT ;  /* 0x0000ffff13137812 */ /* 0x000fc600078ec0ff */
[----:B------:R-:W0:Y:S01]  /*1630*/  LDC R21, c[0x3][R21] ;  /* 0x00c0000015157b82 */ /* 0x000e220000000800 */
[----:B------:R-:W-:Y:S01]  /*1640*/  SHF.R.U32.HI R18, RZ, 0xa, R19 ;  /* 0x0000000aff127819 */ /* 0x000fe20000011613 */
[----:B------:R-:W-:-:S03]  /*1650*/  IMAD.MOV.U32 R19, RZ, RZ, R20 ;  /* 0x000000ffff137224 */ /* 0x000fc600078e0014 */
[----:B------:R-:W-:Y:S01]  /*1660*/  PRMT R20, R18, 0x9910, RZ ;  /* 0x0000991012147816 */ /* 0x000fe200000000ff */
[----:B------:R-:W-:-:S04]  /*1670*/  IMAD R18, R19, 0x5, RZ ;  /* 0x0000000513127824 */ /* 0x000fc800078e02ff */
[----:B------:R-:W-:Y:S02]  /*1680*/  IMAD.MOV.U32 R19, RZ, RZ, R20 ;  /* 0x000000ffff137224 */ /* 0x000fe400078e0014 */
[----:B------:R-:W-:Y:S02]  /*1690*/  IMAD.MOV R20, RZ, RZ, -R18 ;  /* 0x000000ffff147224 */ /* 0x000fe400078e0a12 */
[----:B------:R-:W-:-:S03]  /*16a0*/  IMAD R18, R19, 0x6, RZ ;  /* 0x0000000613127824 */ /* 0x000fc600078e02ff */
[----:B------:R-:W-:Y:S01]  /*16b0*/  PRMT R20, R20, 0x7710, RZ ;  /* 0x0000771014147816 */ /* 0x000fe200000000ff */
[----:B------:R-:W-:-:S04]  /*16c0*/  IMAD.MOV R18, RZ, RZ, -R18 ;  /* 0x000000ffff127224 */ /* 0x000fc800078e0a12 */
[----:B------:R-:W-:Y:S01]  /*16d0*/  IMAD.IADD R19, R20, 0x1, R9 ;  /* 0x0000000114137824 */ /* 0x000fe200078e0209 */
[----:B------:R-:W-:-:S03]  /*16e0*/  PRMT R18, R18, 0x7710, RZ ;  /* 0x0000771012127816 */ /* 0x000fc600000000ff */
[----:B------:R-:W-:Y:S02]  /*16f0*/  IMAD R19, R0, 0x2, R19 ;  /* 0x0000000200137824 */ /* 0x000fe400078e0213 */
[----:B------:R-:W-:Y:S02]  /*1700*/  IMAD.IADD R17, R17, 0x1, R18 ;  /* 0x0000000111117824 */ /* 0x000fe400078e0212 */
[----:B------:R-:W-:-:S03]  /*1710*/  IMAD.SHL.U32 R16, R19, 0x4, RZ ;  /* 0x0000000413107824 */ /* 0x000fc600078e00ff */
[----:B------:R-:W-:Y:S02]  /*1720*/  LOP3.LUT R17, R17, 0xff, RZ, 0xc0, !PT ;  /* 0x000000ff11117812 */ /* 0x000fe400078ec0ff */
[----:B------:R-:W-:-:S03]  /*1730*/  LOP3.LUT R16, R16, 0x3fffc, RZ, 0xe2, !PT ;  /* 0x0003fffc10107812 */ /* 0x000fc600078ee2ff */
[----:B------:R-:W-:-:S03]  /*1740*/  IMAD R17, R17, 0x4, R12 ;  /* 0x0000000411117824 */ /* 0x000fc600078e020c */
        /* <DEDUP_REMOVED lines=13> */
.L_x_22:
[----:B------:R-:W-:Y:S05]  /*1820*/  BSYNC.RECONVERGENT B0 ;  /* 0x0000000000007941 */ /* 0x000fea0003800200 */
.L_x_21:
        /* <DEDUP_REMOVED lines=12> */
.L_x_24:
[----:B------:R-:W-:Y:S05]  /*18f0*/  BSYNC.RECONVERGENT B0 ;  /* 0x0000000000007941 */ /* 0x000fea0003800200 */
.L_x_23:
        /* <DEDUP_REMOVED lines=46> */
[----:B------:R0:W-:Y:S04]  /*1be0*/  @P0 REDG.E.MIN.S32.STRONG.GPU desc[UR8][R4.64], R17 ;  /* 0x000000110400098e */ /* 0x0001e8000c92e308 */
[----:B------:R0:W5:Y:S02]  /*1bf0*/  LDG.E R14, desc[UR8][R4.64] ;  /* 0x00000008040e7981 */ /* 0x000164000c1e1900 */
.L_x_26:
[----:B------:R-:W-:Y:S05]  /*1c00*/  BSYNC.RECONVERGENT B0 ;  /* 0x0000000000007941 */ /* 0x000fea0003800200 */
.L_x_25:
[----:B0-----:R-:W2:Y:S01]  /*1c10*/  LDG.E R4, desc[UR8][R2.64] ;  /* 0x0000000802047981 */ /* 0x001ea2000c1e1900 */
[----:B------:R-:W-:Y:S01]  /*1c20*/  BSSY.RECONVERGENT B0, `(.L_x_27) ;  /* 0x000000c000007945 */ /* 0x000fe20003800200 */
[----:B------:R-:W-:Y:S02]  /*1c30*/  IADD3 R7, PT, PT, R0, R7, R0 ;  /* 0x0000000700077210 */ /* 0x000fe40007ffe000 */
        /* <DEDUP_REMOVED lines=10> */
.L_x_28:
[----:B------:R-:W-:Y:S05]  /*1ce0*/  BSYNC.RECONVERGENT B0 ;  /* 0x0000000000007941 */ /* 0x000fea0003800200 */
.L_x_27:
[C---:B------:R-:W-:Y:S01]  /*1cf0*/  IADD3 R7, PT, PT, R0.reuse, R7, R0 ;  /* 0x0000000700077210 */ /* 0x040fe20007ffe000 */
[C---:B------:R-:W-:Y:S02]  /*1d00*/  IMAD R9, R0.reuse, 0x4, R9 ;  /* 0x0000000400097824 */ /* 0x040fe400078e0209 */
[C---:B------:R-:W-:Y:S01]  /*1d10*/  IMAD R11, R0.reuse, 0x4, R11 ;  /* 0x00000004000b7824 */ /* 0x040fe200078e020b */
[----:B------:R-:W-:Y:S01]  /*1d20*/  ISETP.GE.U32.AND P0, PT, R7, 0x294, PT ;  /* 0x000002940700780c */ /* 0x000fe20003f06070 */
[C---:B------:R-:W-:Y:S02]  /*1d30*/  IMAD R15, R0.reuse, 0x4, R15 ;  /* 0x00000004000f7824 */ /* 0x040fe400078e020f */
[----:B------:R-:W-:-:S10]  /*1d40*/  IMAD R13, R0, 0x4, R13 ;  /* 0x00000004000d7824 */ /* 0x000fd400078e020d */
[----:B------:R-:W-:Y:S05]  /*1d50*/  @!P0 BRA `(.L_x_29) ;  /* 0xfffffff000448947 */ /* 0x000fea000383ffff */
[----:B------:R-:W-:Y:S05]  /*1d60*/  EXIT ;  /* 0x000000000000794d */ /* 0x000fea0003800000 */
.L_x_30:
[----:B------:R-:W-:-:S00]  /*1d70*/  BRA `(.L_x_30) ;  /* 0xfffffffc00fc7947 */ /* 0x000fc0000383ffff */
[----:B------:R-:W-:-:S00]  /*1d80*/  NOP ;  /* 0x0000000000007918 */ /* 0x000fc00000000000 */
[----:B------:R-:W-:-:S00]  /*1d90*/  NOP ;  /* 0x0000000000007918 */ /* 0x000fc00000000000 */
[----:B------:R-:W-:-:S00]  /*1da0*/  NOP ;  /* 0x0000000000007918 */ /* 0x000fc00000000000 */
[----:B------:R-:W-:-:S00]  /*1db0*/  NOP ;  /* 0x0000000000007918 */ /* 0x000fc00000000000 */
[----:B------:R-:W-:-:S00]  /*1dc0*/  NOP ;  /* 0x0000000000007918 */ /* 0x000fc00000000000 */
[----:B------:R-:W-:-:S00]  /*1dd0*/  NOP ;  /* 0x0000000000007918 */ /* 0x000fc00000000000 */
[----:B------:R-:W-:-:S00]  /*1de0*/  NOP ;  /* 0x0000000000007918 */ /* 0x000fc00000000000 */
[----:B------:R-:W-:-:S00]  /*1df0*/  NOP ;  /* 0x0000000000007918 */ /* 0x000fc00000000000 */
.L_x_31:


//--------------------- .nv.global.init           --------------------------
	.section	.nv.global.init,"aw",@progbits
	.align	4
.nv.global.init:
	.type		bestCost,@object
	.size		bestCost,(.L_11 - bestCost)
	.other		bestCost,@"STV_DEFAULT STO_CUDA_MANAGED"
bestCost:
        /*0000*/ 	.byte	0xea, 0x02, 0x00, 0x00
.L_11:


//--------------------- .nv.shared.reserved.0     --------------------------
	.section	.nv.shared.reserved.0,"aw",@nobits
	.weak		__nv_reservedSMEM_offset_0_alias
	.size		__nv_reservedSMEM_offset_0_alias, 0, 64
	.other		__nv_reservedSMEM_offset_0_alias,@"STO_CUDA_RESERVED_SHARED STV_DEFAULT"
__nv_reservedSMEM_offset_0_alias:
	.zero		0
	.zero		64


//--------------------- .nv.global                --------------------------
	.section	.nv.global,"aw",@nobits
	.align	4
.nv.global:
	.type		worstCost,@object
	.size		worstCost,(.L_12 - worstCost)
	.other		worstCost,@"STV_DEFAULT STO_CUDA_MANAGED"
worstCost:
	.zero		4
.L_12:


//--------------------- .nv.constant0._Z10find_costsv --------------------------
	.section	.nv.constant0._Z10find_costsv,"a",@progbits
	.sectionflags	@""
	.align	4
.nv.constant0._Z10find_costsv:
	.zero		896


//--------------------- SYMBOLS --------------------------

	.type		.nv.reservedSmem.offset0,@object
	.size		.nv.reservedSmem.offset0,0x4
